	.target	sm_100a

	.elftype	@"ET_EXEC"


//--------------------- .note.nv.tkinfo           --------------------------
	.section	.note.nv.tkinfo,"",@"SHT_NOTE"
	.sectionflags	@"SHF_NOTE_NV_TKINFO"
	.tkinfo
        /*0018*/ 	.word	0x00000002
        /*0030*/ 	.string	""
        /*0030*/ 	.string	"ptxas"
        /*0030*/ 	.string	"Cuda compilation tools, release 13.0, V13.0.88"
        /*0030*/ 	.string	"Build cuda_13.0.r13.0/compiler.36424714_0"
        /*0030*/ 	.string	"-arch sm_100a -m 64 "



//--------------------- .note.nv.cuinfo           --------------------------
	.section	.note.nv.cuinfo,"",@"SHT_NOTE"
	.sectionflags	@"SHF_NOTE_NV_CUINFO"
        /*0018*/ 	.short	0x0002
        /*001a*/ 	.short	0x0064
        /*001c*/ 	.short	0x0082
	.zero		2


//--------------------- .nv.info                  --------------------------
	.section	.nv.info,"",@"SHT_CUDA_INFO"
	.align	4


	//----- nvinfo : EIATTR_REGCOUNT
	.align		4
        /*0000*/ 	.byte	0x04, 0x2f
        /*0002*/ 	.short	(.L_19 - .L_18)
	.align		4
.L_18:
        /*0004*/ 	.word	index@(_ZN7cutlass13device_kernelINS_4gemm6kernel13GemmUniversalIN4cute5tupleIJiiiiEEENS1_10collective13CollectiveMmaINS1_35MainloopSm100TmaUmmaWarpSpecializedILi2ELi2ELi4ENS5_IJNS4_1CILi1EEESB_SB_EEEEENS5_IJNSA_ILi64EEENSA_ILi256EEESE_EEENS_10tfloat32_tENS5_IJlSB_lEEESH_NS5_IJSB_llEEENS4_8TiledMMAINS4_8MMA_AtomIJNS4_17SM100_MMA_TF32_SSISH_SH_fLi64ELi256ELNS4_4UMMA5MajorE0ELSO_1ELNSN_7ScaleInE0ELSP_0EEEEEENS4_6LayoutISC_NS5_IJNSA_ILi0EEEST_ST_EEEEENS5_IJNS4_10UnderscoreESW_SW_EEEEENS4_13SM90_TMA_LOADENS4_14ComposedLayoutINS4_7SwizzleILi3ELi4ELi3EEENS4_18smem_ptr_flag_bitsILi32EEENSS_INS5_IJNSA_ILi8EEENSA_ILi32EEEEEENS5_IJS16_SB_EEEEEEEvNS4_8identityESZ_NS10_INS11_ILi2ELi5ELi2EEES14_NSS_INS5_IJS16_NSA_ILi4EEEEEENS5_IJSB_S16_EEEEEEEvS1B_EENS_8epilogue10collective18CollectiveEpilogueINS1J_23Sm100TmaWarpSpecializedILi4ELi2ELi16ELb1ELb0EEEJSG_NS5_IJNSS_ISE_SB_EENSS_IS16_SB_EEEEESH_SI_SH_SI_NS1J_6fusion15FusionCallbacksIS1N_NS1R_17LinearCombinationISH_fSH_fLNS_15FloatRoundStyleE2EEESG_S1Q_JEEENS4_5SM1004TMEM4LOAD26SM100_TMEM_LOAD_16dp128b8xESZ_S1A_NS4_17SM75_U32x4_LDSM_NENS4_14SM90_TMA_STOREES1A_NS4_17SM90_U32x4_STSM_NENS4_39AutoVectorizingCopyWithAssumedAlignmentILi128EEEEEEvvEEEEvNT_6ParamsE)
        /*0008*/ 	.word	0x0000005f


	//----- nvinfo : EIATTR_FRAME_SIZE
	.align		4
.L_19:
        /*000c*/ 	.byte	0x04, 0x11
        /*000e*/ 	.short	(.L_21 - .L_20)
	.align		4
.L_20:
        /*0010*/ 	.word	index@($__internal_2_$__cuda_sm10x_tcgen05_guardrail_trap_unallocated_columns_being_dealloced)
        /*0014*/ 	.word	0x00000000


	//----- nvinfo : EIATTR_FRAME_SIZE
	.align		4
.L_21:
        /*0018*/ 	.byte	0x04, 0x11
        /*001a*/ 	.short	(.L_23 - .L_22)
	.align		4
.L_22:
        /*001c*/ 	.word	index@($__internal_1_$__cuda_sm10x_tcgen05_guardrail_trap_phase_invalid_during_alloc)
        /*0020*/ 	.word	0x00000000


	//----- nvinfo : EIATTR_FRAME_SIZE
	.align		4
.L_23:
        /*0024*/ 	.byte	0x04, 0x11
        /*0026*/ 	.short	(.L_25 - .L_24)
	.align		4
.L_24:
        /*0028*/ 	.word	index@($__internal_0_$__cuda_sm10x_tcgen05_guardrail_trap_col_being_dealloced_not_returned_by_alloc)
        /*002c*/ 	.word	0x00000000


	//----- nvinfo : EIATTR_FRAME_SIZE
	.align		4
.L_25:
        /*0030*/ 	.byte	0x04, 0x11
        /*0032*/ 	.short	(.L_27 - .L_26)
	.align		4
.L_26:
        /*0034*/ 	.word	index@(_ZN7cutlass13device_kernelINS_4gemm6kernel13GemmUniversalIN4cute5tupleIJiiiiEEENS1_10collective13CollectiveMmaINS1_35MainloopSm100TmaUmmaWarpSpecializedILi2ELi2ELi4ENS5_IJNS4_1CILi1EEESB_SB_EEEEENS5_IJNSA_ILi64EEENSA_ILi256EEESE_EEENS_10tfloat32_tENS5_IJlSB_lEEESH_NS5_IJSB_llEEENS4_8TiledMMAINS4_8MMA_AtomIJNS4_17SM100_MMA_TF32_SSISH_SH_fLi64ELi256ELNS4_4UMMA5MajorE0ELSO_1ELNSN_7ScaleInE0ELSP_0EEEEEENS4_6LayoutISC_NS5_IJNSA_ILi0EEEST_ST_EEEEENS5_IJNS4_10UnderscoreESW_SW_EEEEENS4_13SM90_TMA_LOADENS4_14ComposedLayoutINS4_7SwizzleILi3ELi4ELi3EEENS4_18smem_ptr_flag_bitsILi32EEENSS_INS5_IJNSA_ILi8EEENSA_ILi32EEEEEENS5_IJS16_SB_EEEEEEEvNS4_8identityESZ_NS10_INS11_ILi2ELi5ELi2EEES14_NSS_INS5_IJS16_NSA_ILi4EEEEEENS5_IJSB_S16_EEEEEEEvS1B_EENS_8epilogue10collective18CollectiveEpilogueINS1J_23Sm100TmaWarpSpecializedILi4ELi2ELi16ELb1ELb0EEEJSG_NS5_IJNSS_ISE_SB_EENSS_IS16_SB_EEEEESH_SI_SH_SI_NS1J_6fusion15FusionCallbacksIS1N_NS1R_17LinearCombinationISH_fSH_fLNS_15FloatRoundStyleE2EEESG_S1Q_JEEENS4_5SM1004TMEM4LOAD26SM100_TMEM_LOAD_16dp128b8xESZ_S1A_NS4_17SM75_U32x4_LDSM_NENS4_14SM90_TMA_STOREES1A_NS4_17SM90_U32x4_STSM_NENS4_39AutoVectorizingCopyWithAssumedAlignmentILi128EEEEEEvvEEEEvNT_6ParamsE)
        /*0038*/ 	.word	0x00000000


	//----- nvinfo : EIATTR_MIN_STACK_SIZE
	.align		4
.L_27:
        /*003c*/ 	.byte	0x04, 0x12
        /*003e*/ 	.short	(.L_29 - .L_28)
	.align		4
.L_28:
        /*0040*/ 	.word	index@(_ZN7cutlass13device_kernelINS_4gemm6kernel13GemmUniversalIN4cute5tupleIJiiiiEEENS1_10collective13CollectiveMmaINS1_35MainloopSm100TmaUmmaWarpSpecializedILi2ELi2ELi4ENS5_IJNS4_1CILi1EEESB_SB_EEEEENS5_IJNSA_ILi64EEENSA_ILi256EEESE_EEENS_10tfloat32_tENS5_IJlSB_lEEESH_NS5_IJSB_llEEENS4_8TiledMMAINS4_8MMA_AtomIJNS4_17SM100_MMA_TF32_SSISH_SH_fLi64ELi256ELNS4_4UMMA5MajorE0ELSO_1ELNSN_7ScaleInE0ELSP_0EEEEEENS4_6LayoutISC_NS5_IJNSA_ILi0EEEST_ST_EEEEENS5_IJNS4_10UnderscoreESW_SW_EEEEENS4_13SM90_TMA_LOADENS4_14ComposedLayoutINS4_7SwizzleILi3ELi4ELi3EEENS4_18smem_ptr_flag_bitsILi32EEENSS_INS5_IJNSA_ILi8EEENSA_ILi32EEEEEENS5_IJS16_SB_EEEEEEEvNS4_8identityESZ_NS10_INS11_ILi2ELi5ELi2EEES14_NSS_INS5_IJS16_NSA_ILi4EEEEEENS5_IJSB_S16_EEEEEEEvS1B_EENS_8epilogue10collective18CollectiveEpilogueINS1J_23Sm100TmaWarpSpecializedILi4ELi2ELi16ELb1ELb0EEEJSG_NS5_IJNSS_ISE_SB_EENSS_IS16_SB_EEEEESH_SI_SH_SI_NS1J_6fusion15FusionCallbacksIS1N_NS1R_17LinearCombinationISH_fSH_fLNS_15FloatRoundStyleE2EEESG_S1Q_JEEENS4_5SM1004TMEM4LOAD26SM100_TMEM_LOAD_16dp128b8xESZ_S1A_NS4_17SM75_U32x4_LDSM_NENS4_14SM90_TMA_STOREES1A_NS4_17SM90_U32x4_STSM_NENS4_39AutoVectorizingCopyWithAssumedAlignmentILi128EEEEEEvvEEEEvNT_6ParamsE)
        /*0044*/ 	.word	0x00000000
.L_29:


//--------------------- .nv.compat                --------------------------
	.section	.nv.compat,"",@"SHT_CUDA_COMPAT_INFO"
	.align	4
        /*0000*/ 	.byte	0x02, 0x09, 0x01, 0x00, 0x02, 0x02, 0x02, 0x00, 0x02, 0x05, 0x05, 0x00, 0x03, 0x07, 0x01, 0x01
        /*0010*/ 	.byte	0x02, 0x03, 0x01, 0x00, 0x02, 0x06, 0x01, 0x00, 0x04, 0x0b, 0x08, 0x00, 0x09, 0x00, 0x00, 0x00
        /*0020*/ 	.byte	0x00, 0x00, 0x00, 0x00


//--------------------- .nv.info._ZN7cutlass13device_kernelINS_4gemm6kernel13GemmUniversalIN4cute5tupleIJiiiiEEENS1_10collective13CollectiveMmaINS1_35MainloopSm100TmaUmmaWarpSpecializedILi2ELi2ELi4ENS5_IJNS4_1CILi1EEESB_SB_EEEEENS5_IJNSA_ILi64EEENSA_ILi256EEESE_EEENS_10tfloat32_tENS5_IJlSB_lEEESH_NS5_IJSB_llEEENS4_8TiledMMAINS4_8MMA_AtomIJNS4_17SM100_MMA_TF32_SSISH_SH_fLi64ELi256ELNS4_4UMMA5MajorE0ELSO_1ELNSN_7ScaleInE0ELSP_0EEEEEENS4_6LayoutISC_NS5_IJNSA_ILi0EEEST_ST_EEEEENS5_IJNS4_10UnderscoreESW_SW_EEEEENS4_13SM90_TMA_LOADENS4_14ComposedLayoutINS4_7SwizzleILi3ELi4ELi3EEENS4_18smem_ptr_flag_bitsILi32EEENSS_INS5_IJNSA_ILi8EEENSA_ILi32EEEEEENS5_IJS16_SB_EEEEEEEvNS4_8identityESZ_NS10_INS11_ILi2ELi5ELi2EEES14_NSS_INS5_IJS16_NSA_ILi4EEEEEENS5_IJSB_S16_EEEEEEEvS1B_EENS_8epilogue10collective18CollectiveEpilogueINS1J_23Sm100TmaWarpSpecializedILi4ELi2ELi16ELb1ELb0EEEJSG_NS5_IJNSS_ISE_SB_EENSS_IS16_SB_EEEEESH_SI_SH_SI_NS1J_6fusion15FusionCallbacksIS1N_NS1R_17LinearCombinationISH_fSH_fLNS_15FloatRoundStyleE2EEESG_S1Q_JEEENS4_5SM1004TMEM4LOAD26SM100_TMEM_LOAD_16dp128b8xESZ_S1A_NS4_17SM75_U32x4_LDSM_NENS4_14SM90_TMA_STOREES1A_NS4_17SM90_U32x4_STSM_NENS4_39AutoVectorizingCopyWithAssumedAlignmentILi128EEEEEEvvEEEEvNT_6ParamsE --------------------------
	.section	.nv.info._ZN7cutlass13device_kernelINS_4gemm6kernel13GemmUniversalIN4cute5tupleIJiiiiEEENS1_10collective13CollectiveMmaINS1_35MainloopSm100TmaUmmaWarpSpecializedILi2ELi2ELi4ENS5_IJNS4_1CILi1EEESB_SB_EEEEENS5_IJNSA_ILi64EEENSA_ILi256EEESE_EEENS_10tfloat32_tENS5_IJlSB_lEEESH_NS5_IJSB_llEEENS4_8TiledMMAINS4_8MMA_AtomIJNS4_17SM100_MMA_TF32_SSISH_SH_fLi64ELi256ELNS4_4UMMA5MajorE0ELSO_1ELNSN_7ScaleInE0ELSP_0EEEEEENS4_6LayoutISC_NS5_IJNSA_ILi0EEEST_ST_EEEEENS5_IJNS4_10UnderscoreESW_SW_EEEEENS4_13SM90_TMA_LOADENS4_14ComposedLayoutINS4_7SwizzleILi3ELi4ELi3EEENS4_18smem_ptr_flag_bitsILi32EEENSS_INS5_IJNSA_ILi8EEENSA_ILi32EEEEEENS5_IJS16_SB_EEEEEEEvNS4_8identityESZ_NS10_INS11_ILi2ELi5ELi2EEES14_NSS_INS5_IJS16_NSA_ILi4EEEEEENS5_IJSB_S16_EEEEEEEvS1B_EENS_8epilogue10collective18CollectiveEpilogueINS1J_23Sm100TmaWarpSpecializedILi4ELi2ELi16ELb1ELb0EEEJSG_NS5_IJNSS_ISE_SB_EENSS_IS16_SB_EEEEESH_SI_SH_SI_NS1J_6fusion15FusionCallbacksIS1N_NS1R_17LinearCombinationISH_fSH_fLNS_15FloatRoundStyleE2EEESG_S1Q_JEEENS4_5SM1004TMEM4LOAD26SM100_TMEM_LOAD_16dp128b8xESZ_S1A_NS4_17SM75_U32x4_LDSM_NENS4_14SM90_TMA_STOREES1A_NS4_17SM90_U32x4_STSM_NENS4_39AutoVectorizingCopyWithAssumedAlignmentILi128EEEEEEvvEEEEvNT_6ParamsE,"",@"SHT_CUDA_INFO"
	.sectionflags	@""
	.align	4


	//----- nvinfo : EIATTR_CUDA_API_VERSION
	.align		4
        /*0000*/ 	.byte	0x04, 0x37
        /*0002*/ 	.short	(.L_31 - .L_30)
.L_30:
        /*0004*/ 	.word	0x00000082


	//----- nvinfo : EIATTR_KPARAM_INFO
	.align		4
.L_31:
        /*0008*/ 	.byte	0x04, 0x17
        /*000a*/ 	.short	(.L_33 - .L_32)
.L_32:
        /*000c*/ 	.word	0x00000000
        /*0010*/ 	.short	0x0000
        /*0012*/ 	.short	0x0000
        /*0014*/ 	.byte	0x00, 0xf0, 0x01, 0x20


	//----- nvinfo : EIATTR_AT_ENTRY_FRAGMENTS
	.align		4
.L_33:
        /*0018*/ 	.byte	0x04, 0x4f
        /*001a*/ 	.short	(.L_35 - .L_34)


	//   ....[0]....
.L_34:
        /*001c*/ 	.word	0x00000006


	//----- nvinfo : EIATTR_RESERVED_SMEM_USED
	.align		4
.L_35:
        /*0020*/ 	.byte	0x01, 0x41
	.zero		2


	//----- nvinfo : EIATTR_SPARSE_MMA_MASK
	.align		4
        /*0024*/ 	.byte	0x03, 0x50
        /*0026*/ 	.short	0x0000


	//----- nvinfo : EIATTR_TCGEN05_1CTA_USED
	.align		4
        /*0028*/ 	.byte	0x01, 0x51
	.zero		2


	//----- nvinfo : EIATTR_MAXREG_COUNT
	.align		4
        /*002c*/ 	.byte	0x03, 0x1b
        /*002e*/ 	.short	0x00ff


	//----- nvinfo : EIATTR_NUM_BARRIERS
	.align		4
        /*0030*/ 	.byte	0x02, 0x4c
        /*0032*/ 	.byte	0x07
	.zero		1


	//----- nvinfo : EIATTR_EXTERNS
	.align		4
        /*0034*/ 	.byte	0x04, 0x0f
        /*0036*/ 	.short	(.L_37 - .L_36)


	//   ....[0]....
	.align		4
.L_36:
        /*0038*/ 	.word	index@(__assertfail)


	//----- nvinfo : EIATTR_MERCURY_ISA_VERSION
	.align		4
.L_37:
        /*003c*/ 	.byte	0x03, 0x5f
        /*003e*/ 	.short	0x0101


	//----- nvinfo : EIATTR_INT_WARP_WIDE_INSTR_OFFSETS
	.align		4
        /*0040*/ 	.byte	0x04, 0x31
        /*0042*/ 	.short	(.L_39 - .L_38)


	//   ....[0]....
.L_38:
        /*0044*/ 	.word	0x00002700


	//   ....[1]....
        /*0048*/ 	.word	0x00004250


	//   ....[2]....
        /*004c*/ 	.word	0x00004280


	//   ....[3]....
        /*0050*/ 	.word	0x000042d0


	//   ....[4]....
        /*0054*/ 	.word	0x00004be0


	//   ....[5]....
        /*0058*/ 	.word	0x00004c40


	//   ....[6]....
        /*005c*/ 	.word	0x00004d30


	//   ....[7]....
        /*0060*/ 	.word	0x00004da0


	//   ....[8]....
        /*0064*/ 	.word	0x00004ea0


	//   ....[9]....
        /*0068*/ 	.word	0x00004f10


	//   ....[10]....
        /*006c*/ 	.word	0x00005010


	//   ....[11]....
        /*0070*/ 	.word	0x00005090


	//   ....[12]....
        /*0074*/ 	.word	0x00005190


	//   ....[13]....
        /*0078*/ 	.word	0x00005260


	//   ....[14]....
        /*007c*/ 	.word	0x00005300


	//   ....[15]....
        /*0080*/ 	.word	0x000053d0


	//   ....[16]....
        /*0084*/ 	.word	0x00005480


	//   ....[17]....
        /*0088*/ 	.word	0x00005560


	//   ....[18]....
        /*008c*/ 	.word	0x000056e0


	//   ....[19]....
        /*0090*/ 	.word	0x00005820


	//----- nvinfo : EIATTR_COOP_GROUP_MASK_REGIDS
	.align		4
.L_39:
        /*0094*/ 	.byte	0x04, 0x29
        /*0096*/ 	.short	(.L_41 - .L_40)


	//   ....[0]....
.L_40:
        /*0098*/ 	.word	0xffffffff


	//   ....[1]....
        /*009c*/ 	.word	0xffffffff


	//   ....[2]....
        /*00a0*/ 	.word	0xffffffff


	//   ....[3]....
        /*00a4*/ 	.word	0xffffffff


	//   ....[4]....
        /*00a8*/ 	.word	0xffffffff


	//   ....[5]....
        /*00ac*/ 	.word	0xffffffff


	//   ....[6]....
        /*00b0*/ 	.word	0xffffffff


	//   ....[7]....
        /*00b4*/ 	.word	0xffffffff


	//   ....[8]....
        /*00b8*/ 	.word	0xffffffff


	//   ....[9]....
        /*00bc*/ 	.word	0xffffffff


	//   ....[10]....
        /*00c0*/ 	.word	0xffffffff


	//   ....[11]....
        /*00c4*/ 	.word	0xffffffff


	//   ....[12]....
        /*00c8*/ 	.word	0xffffffff


	//----- nvinfo : EIATTR_COOP_GROUP_INSTR_OFFSETS
	.align		4
.L_41:
        /*00cc*/ 	.byte	0x04, 0x28
        /*00ce*/ 	.short	(.L_43 - .L_42)


	//   ....[0]....
.L_42:
        /*00d0*/ 	.word	0x00000090


	//   ....[1]....
        /*00d4*/ 	.word	0x000004d0


	//   ....[2]....
        /*00d8*/ 	.word	0x00000600


	//   ....[3]....
        /*00dc*/ 	.word	0x000007a0


	//   ....[4]....
        /*00e0*/ 	.word	0x000008a0


	//   ....[5]....
        /*00e4*/ 	.word	0x00000a10


	//   ....[6]....
        /*00e8*/ 	.word	0x00000bb0


	//   ....[7]....
        /*00ec*/ 	.word	0x000025d0


	//   ....[8]....
        /*00f0*/ 	.word	0x000032b0


	//   ....[9]....
        /*00f4*/ 	.word	0x000034c0


	//   ....[10]....
        /*00f8*/ 	.word	0x000034f0


	//   ....[11]....
        /*00fc*/ 	.word	0x00004140


	//   ....[12]....
        /*0100*/ 	.word	0x00004370


	//----- nvinfo : EIATTR_VRC_CTA_INIT_COUNT
	.align		4
.L_43:
        /*0104*/ 	.byte	0x02, 0x4a
        /*0106*/ 	.byte	0x80
	.zero		1


	//----- nvinfo : EIATTR_SYSCALL_OFFSETS
	.align		4
        /*0108*/ 	.byte	0x04, 0x46
        /*010a*/ 	.short	(.L_45 - .L_44)


	//   ....[0]....
.L_44:
        /*010c*/ 	.word	0x00006310


	//   ....[1]....
        /*0110*/ 	.word	0x00006400


	//   ....[2]....
        /*0114*/ 	.word	0x00006c40


	//   ....[3]....
        /*0118*/ 	.word	0x00007600


	//   ....[4]....
        /*011c*/ 	.word	0x00007f60


	//   ....[5]....
        /*0120*/ 	.word	0x00008910


	//   ....[6]....
        /*0124*/ 	.word	0x000092c0


	//   ....[7]....
        /*0128*/ 	.word	0x00009ca0


	//   ....[8]....
        /*012c*/ 	.word	0x0000a650


	//   ....[9]....
        /*0130*/ 	.word	0x0000afb0


	//----- nvinfo : EIATTR_MBARRIER_INSTR_OFFSETS
	.align		4
.L_45:
        /*0134*/ 	.byte	0x04, 0x39
        /*0136*/ 	.short	(.L_47 - .L_46)


	//   ....[0]....
.L_46:
        /*0138*/ 	.word	0x000005b0
        /*013c*/ 	.word	0x000000ff
        /*0140*/ 	.word	0x00000000
        /*0144*/ 	.short	0x0100
        /*0146*/ 	.byte	0x05
	.zero		1


	//   ....[1]....
        /*0148*/ 	.word	0x000005c0
        /*014c*/ 	.word	0x000000ff
        /*0150*/ 	.word	0x00000010
        /*0154*/ 	.short	0x0100
        /*0156*/ 	.byte	0x05
	.zero		1


	//   ....[2]....
        /*0158*/ 	.word	0x000005d0
        /*015c*/ 	.word	0x000000ff
        /*0160*/ 	.word	0x00000008
        /*0164*/ 	.short	0x0100
        /*0166*/ 	.byte	0x05
	.zero		1


	//   ....[3]....
        /*0168*/ 	.word	0x000005e0
        /*016c*/ 	.word	0x000000ff
        /*0170*/ 	.word	0x00000018
        /*0174*/ 	.short	0x0100
        /*0176*/ 	.byte	0x05
	.zero		1


	//   ....[4]....
        /*0178*/ 	.word	0x00000710
        /*017c*/ 	.word	0x000000ff
        /*0180*/ 	.word	0x00000020
        /*0184*/ 	.short	0x0100
        /*0186*/ 	.byte	0x07
	.zero		1


	//   ....[5]....
        /*0188*/ 	.word	0x00000720
        /*018c*/ 	.word	0x000000ff
        /*0190*/ 	.word	0x00000040
        /*0194*/ 	.short	0x0100
        /*0196*/ 	.byte	0x07
	.zero		1


	//   ....[6]....
        /*0198*/ 	.word	0x00000730
        /*019c*/ 	.word	0x000000ff
        /*01a0*/ 	.word	0x00000028
        /*01a4*/ 	.short	0x0100
        /*01a6*/ 	.byte	0x07
	.zero		1


	//   ....[7]....
        /*01a8*/ 	.word	0x00000740
        /*01ac*/ 	.word	0x000000ff
        /*01b0*/ 	.word	0x00000048
        /*01b4*/ 	.short	0x0100
        /*01b6*/ 	.byte	0x07
	.zero		1


	//   ....[8]....
        /*01b8*/ 	.word	0x00000750
        /*01bc*/ 	.word	0x000000ff
        /*01c0*/ 	.word	0x00000030
        /*01c4*/ 	.short	0x0100
        /*01c6*/ 	.byte	0x07
	.zero		1


	//   ....[9]....
        /*01c8*/ 	.word	0x00000760
        /*01cc*/ 	.word	0x000000ff
        /*01d0*/ 	.word	0x00000050
        /*01d4*/ 	.short	0x0100
        /*01d6*/ 	.byte	0x07
	.zero		1


	//   ....[10]....
        /*01d8*/ 	.word	0x00000770
        /*01dc*/ 	.word	0x000000ff
        /*01e0*/ 	.word	0x00000038
        /*01e4*/ 	.short	0x0100
        /*01e6*/ 	.byte	0x07
	.zero		1


	//   ....[11]....
        /*01e8*/ 	.word	0x00000780
        /*01ec*/ 	.word	0x000000ff
        /*01f0*/ 	.word	0x00000058
        /*01f4*/ 	.short	0x0100
        /*01f6*/ 	.byte	0x07
	.zero		1


	//   ....[12]....
        /*01f8*/ 	.word	0x00000870
        /*01fc*/ 	.word	0x000000ff
        /*0200*/ 	.word	0x00000060
        /*0204*/ 	.short	0x0100
        /*0206*/ 	.byte	0x05
	.zero		1


	//   ....[13]....
        /*0208*/ 	.word	0x00000880
        /*020c*/ 	.word	0x000000ff
        /*0210*/ 	.word	0x00000068
        /*0214*/ 	.short	0x0100
        /*0216*/ 	.byte	0x05
	.zero		1


	//   ....[14]....
        /*0218*/ 	.word	0x000009c0
        /*021c*/ 	.word	0x000000ff
        /*0220*/ 	.word	0x00000070
        /*0224*/ 	.short	0x0100
        /*0226*/ 	.byte	0x05
	.zero		1


	//   ....[15]....
        /*0228*/ 	.word	0x000009d0
        /*022c*/ 	.word	0x000000ff
        /*0230*/ 	.word	0x00000080
        /*0234*/ 	.short	0x0100
        /*0236*/ 	.byte	0x05
	.zero		1


	//   ....[16]....
        /*0238*/ 	.word	0x000009e0
        /*023c*/ 	.word	0x000000ff
        /*0240*/ 	.word	0x00000078
        /*0244*/ 	.short	0x0100
        /*0246*/ 	.byte	0x05
	.zero		1


	//   ....[17]....
        /*0248*/ 	.word	0x000009f0
        /*024c*/ 	.word	0x000000ff
        /*0250*/ 	.word	0x00000088
        /*0254*/ 	.short	0x0100
        /*0256*/ 	.byte	0x05
	.zero		1


	//   ....[18]....
        /*0258*/ 	.word	0x00000b20
        /*025c*/ 	.word	0x000000ff
        /*0260*/ 	.word	0x00000090
        /*0264*/ 	.short	0x0100
        /*0266*/ 	.byte	0x07
	.zero		1


	//   ....[19]....
        /*0268*/ 	.word	0x00000b30
        /*026c*/ 	.word	0x000000ff
        /*0270*/ 	.word	0x000000b0
        /*0274*/ 	.short	0x0100
        /*0276*/ 	.byte	0x07
	.zero		1


	//   ....[20]....
        /*0278*/ 	.word	0x00000b40
        /*027c*/ 	.word	0x000000ff
        /*0280*/ 	.word	0x00000098
        /*0284*/ 	.short	0x0100
        /*0286*/ 	.byte	0x07
	.zero		1


	//   ....[21]....
        /*0288*/ 	.word	0x00000b50
        /*028c*/ 	.word	0x000000ff
        /*0290*/ 	.word	0x000000b8
        /*0294*/ 	.short	0x0100
        /*0296*/ 	.byte	0x07
	.zero		1


	//   ....[22]....
        /*0298*/ 	.word	0x00000b60
        /*029c*/ 	.word	0x000000ff
        /*02a0*/ 	.word	0x000000a0
        /*02a4*/ 	.short	0x0100
        /*02a6*/ 	.byte	0x07
	.zero		1


	//   ....[23]....
        /*02a8*/ 	.word	0x00000b70
        /*02ac*/ 	.word	0x000000ff
        /*02b0*/ 	.word	0x000000c0
        /*02b4*/ 	.short	0x0100
        /*02b6*/ 	.byte	0x07
	.zero		1


	//   ....[24]....
        /*02b8*/ 	.word	0x00000b80
        /*02bc*/ 	.word	0x000000ff
        /*02c0*/ 	.word	0x000000a8
        /*02c4*/ 	.short	0x0100
        /*02c6*/ 	.byte	0x07
	.zero		1


	//   ....[25]....
        /*02c8*/ 	.word	0x00000b90
        /*02cc*/ 	.word	0x000000ff
        /*02d0*/ 	.word	0x000000c8
        /*02d4*/ 	.short	0x0100
        /*02d6*/ 	.byte	0x07
	.zero		1


	//   ....[26]....
        /*02d8*/ 	.word	0x00000c80
        /*02dc*/ 	.word	0x000000ff
        /*02e0*/ 	.word	0x000000d0
        /*02e4*/ 	.short	0x0100
        /*02e6*/ 	.byte	0x05
	.zero		1


	//   ....[27]....
        /*02e8*/ 	.word	0x00000c90
        /*02ec*/ 	.word	0x000000ff
        /*02f0*/ 	.word	0x000000e0
        /*02f4*/ 	.short	0x0100
        /*02f6*/ 	.byte	0x05
	.zero		1


	//   ....[28]....
        /*02f8*/ 	.word	0x00000ca0
        /*02fc*/ 	.word	0x000000ff
        /*0300*/ 	.word	0x000000d8
        /*0304*/ 	.short	0x0100
        /*0306*/ 	.byte	0x05
	.zero		1


	//   ....[29]....
        /*0308*/ 	.word	0x00000cb0
        /*030c*/ 	.word	0x000000ff
        /*0310*/ 	.word	0x000000e8
        /*0314*/ 	.short	0x0100
        /*0316*/ 	.byte	0x05
	.zero		1


	//   ....[30]....
        /*0318*/ 	.word	0x00001590
        /*031c*/ 	.word	0x00000002
        /*0320*/ 	.word	0x000000e0
        /*0324*/ 	.short	0x010a
        /*0326*/ 	.byte	0xff
	.zero		1


	//   ....[31]....
        /*0328*/ 	.word	0x000015c0
        /*032c*/ 	.word	0x00000002
        /*0330*/ 	.word	0x000000d0
        /*0334*/ 	.short	0x0101
        /*0336*/ 	.byte	0xff
	.zero		1


	//   ....[32]....
        /*0338*/ 	.word	0x00001680
        /*033c*/ 	.word	0x000000ff
        /*0340*/ 	.word	0x00000010
        /*0344*/ 	.short	0x010a
        /*0346*/ 	.byte	0x08
	.zero		1


	//   ....[33]....
        /*0348*/ 	.word	0x000017d0
        /*034c*/ 	.word	0x000000ff
        /*0350*/ 	.word	0x00000010
        /*0354*/ 	.short	0x010a
        /*0356*/ 	.byte	0x06
	.zero		1


	//   ....[34]....
        /*0358*/ 	.word	0x000018e0
        /*035c*/ 	.word	0x000000ff
        /*0360*/ 	.word	0x00000010
        /*0364*/ 	.short	0x010a
        /*0366*/ 	.byte	0x08
	.zero		1


	//   ....[35]....
        /*0368*/ 	.word	0x00001e20
        /*036c*/ 	.word	0x000000ff
        /*0370*/ 	.word	0x00000068
        /*0374*/ 	.short	0x0101
        /*0376*/ 	.byte	0x04
	.zero		1


	//   ....[36]....
        /*0378*/ 	.word	0x00001e40
        /*037c*/ 	.word	0x000000ff
        /*0380*/ 	.word	0x00000010
        /*0384*/ 	.short	0x010a
        /*0386*/ 	.byte	0x08
	.zero		1


	//   ....[37]....
        /*0388*/ 	.word	0x00001f50
        /*038c*/ 	.word	0x000000ff
        /*0390*/ 	.word	0x00000010
        /*0394*/ 	.short	0x010a
        /*0396*/ 	.byte	0x06
	.zero		1


	//   ....[38]....
        /*0398*/ 	.word	0x00002060
        /*039c*/ 	.word	0x000000ff
        /*03a0*/ 	.word	0x00000010
        /*03a4*/ 	.short	0x010a
        /*03a6*/ 	.byte	0x08
	.zero		1


	//   ....[39]....
        /*03a8*/ 	.word	0x00002600
        /*03ac*/ 	.word	0x00000002
        /*03b0*/ 	.word	0x00000070
        /*03b4*/ 	.short	0x010a
        /*03b6*/ 	.byte	0xff
	.zero		1


	//   ....[40]....
        /*03b8*/ 	.word	0x000026d0
        /*03bc*/ 	.word	0x00000002
        /*03c0*/ 	.word	0x00000000
        /*03c4*/ 	.short	0x0101
        /*03c6*/ 	.byte	0xff
	.zero		1


	//   ....[41]....
        /*03c8*/ 	.word	0x00002c40
        /*03cc*/ 	.word	0x000000ff
        /*03d0*/ 	.word	0x00000000
        /*03d4*/ 	.short	0x010a
        /*03d6*/ 	.byte	0x04
	.zero		1


	//   ....[42]....
        /*03d8*/ 	.word	0x00002ce0
        /*03dc*/ 	.word	0x00000000
        /*03e0*/ 	.word	0x00000000
        /*03e4*/ 	.short	0x010a
        /*03e6*/ 	.byte	0xff
	.zero		1


	//   ....[43]....
        /*03e8*/ 	.word	0x00002e00
        /*03ec*/ 	.word	0x00000000
        /*03f0*/ 	.word	0x000000d0
        /*03f4*/ 	.short	0x010a
        /*03f6*/ 	.byte	0xff
	.zero		1


	//   ....[44]....
        /*03f8*/ 	.word	0x00002e70
        /*03fc*/ 	.word	0x00000000
        /*0400*/ 	.word	0x00000000
        /*0404*/ 	.short	0x0101
        /*0406*/ 	.byte	0xff
	.zero		1


	//   ....[45]....
        /*0408*/ 	.word	0x00002e90
        /*040c*/ 	.word	0x000000ff
        /*0410*/ 	.word	0x00000080
        /*0414*/ 	.short	0x010a
        /*0416*/ 	.byte	0x05
	.zero		1


	//   ....[46]....
        /*0418*/ 	.word	0x00002fb0
        /*041c*/ 	.word	0x00000000
        /*0420*/ 	.word	0x00000070
        /*0424*/ 	.short	0x010a
        /*0426*/ 	.byte	0xff
	.zero		1


	//   ....[47]....
        /*0428*/ 	.word	0x000030b0
        /*042c*/ 	.word	0x00000000
        /*0430*/ 	.word	0x00000000
        /*0434*/ 	.short	0x0101
        /*0436*/ 	.byte	0xff
	.zero		1


	//   ....[48]....
        /*0438*/ 	.word	0x00003140
        /*043c*/ 	.word	0x000000ff
        /*0440*/ 	.word	0x00000080
        /*0444*/ 	.short	0x0106
        /*0446*/ 	.byte	0x05
	.zero		1


	//   ....[49]....
        /*0448*/ 	.word	0x00003160
        /*044c*/ 	.word	0x000000ff
        /*0450*/ 	.word	0x00000080
        /*0454*/ 	.short	0x010a
        /*0456*/ 	.byte	0x05
	.zero		1


	//   ....[50]....
        /*0458*/ 	.word	0x000031f0
        /*045c*/ 	.word	0x000000ff
        /*0460*/ 	.word	0x00000080
        /*0464*/ 	.short	0x0106
        /*0466*/ 	.byte	0x04
	.zero		1


	//   ....[51]....
        /*0468*/ 	.word	0x00003230
        /*046c*/ 	.word	0x00000000
        /*0470*/ 	.word	0x00000080
        /*0474*/ 	.short	0x010a
        /*0476*/ 	.byte	0xff
	.zero		1


	//   ....[52]....
        /*0478*/ 	.word	0x000037f0
        /*047c*/ 	.word	0x00000000
        /*0480*/ 	.word	0x00000070
        /*0484*/ 	.short	0x010a
        /*0486*/ 	.byte	0xff
	.zero		1


	//   ....[53]....
        /*0488*/ 	.word	0x00003900
        /*048c*/ 	.word	0x00000003
        /*0490*/ 	.word	0x00000000
        /*0494*/ 	.short	0x0101
        /*0496*/ 	.byte	0xff
	.zero		1


	//   ....[54]....
        /*0498*/ 	.word	0x00003910
        /*049c*/ 	.word	0x000000ff
        /*04a0*/ 	.word	0x00000000
        /*04a4*/ 	.short	0x010a
        /*04a6*/ 	.byte	0x07
	.zero		1


	//   ....[55]....
        /*04a8*/ 	.word	0x00003990
        /*04ac*/ 	.word	0x000000ff
        /*04b0*/ 	.word	0x000000b0
        /*04b4*/ 	.short	0x010a
        /*04b6*/ 	.byte	0x06
	.zero		1


	//   ....[56]....
        /*04b8*/ 	.word	0x00003a60
        /*04bc*/ 	.word	0x000000ff
        /*04c0*/ 	.word	0x00000000
        /*04c4*/ 	.short	0x010a
        /*04c6*/ 	.byte	0x0b
	.zero		1


	//   ....[57]....
        /*04c8*/ 	.word	0x00003b90
        /*04cc*/ 	.word	0x000000ff
        /*04d0*/ 	.word	0x00000000
        /*04d4*/ 	.short	0x010a
        /*04d6*/ 	.byte	0x22
	.zero		1


	//   ....[58]....
        /*04d8*/ 	.word	0x00003f70
        /*04dc*/ 	.word	0x000000ff
        /*04e0*/ 	.word	0x00000000
        /*04e4*/ 	.short	0x010a
        /*04e6*/ 	.byte	0x06
	.zero		1


	//   ....[59]....
        /*04e8*/ 	.word	0x00004000
        /*04ec*/ 	.word	0x000000ff
        /*04f0*/ 	.word	0x00000000
        /*04f4*/ 	.short	0x010a
        /*04f6*/ 	.byte	0x06
	.zero		1


	//   ....[60]....
        /*04f8*/ 	.word	0x00004090
        /*04fc*/ 	.word	0x000000ff
        /*0500*/ 	.word	0x00000000
        /*0504*/ 	.short	0x010a
        /*0506*/ 	.byte	0x06
	.zero		1


	//   ....[61]....
        /*0508*/ 	.word	0x00004120
        /*050c*/ 	.word	0x000000ff
        /*0510*/ 	.word	0x00000000
        /*0514*/ 	.short	0x010a
        /*0516*/ 	.byte	0x07
	.zero		1


	//   ....[62]....
        /*0518*/ 	.word	0x00004570
        /*051c*/ 	.word	0x00000000
        /*0520*/ 	.word	0x00000070
        /*0524*/ 	.short	0x010a
        /*0526*/ 	.byte	0xff
	.zero		1


	//   ....[63]....
        /*0528*/ 	.word	0x00004630
        /*052c*/ 	.word	0x00000000
        /*0530*/ 	.word	0x00000000
        /*0534*/ 	.short	0x0101
        /*0536*/ 	.byte	0xff
	.zero		1


	//   ....[64]....
        /*0538*/ 	.word	0x00004950
        /*053c*/ 	.word	0x000000ff
        /*0540*/ 	.word	0x00000068
        /*0544*/ 	.short	0x010a
        /*0546*/ 	.byte	0x07
	.zero		1


	//   ....[65]....
        /*0548*/ 	.word	0x00004b60
        /*054c*/ 	.word	0x000000ff
        /*0550*/ 	.word	0x00000040
        /*0554*/ 	.short	0x010a
        /*0556*/ 	.byte	0x07
	.zero		1


	//   ....[66]....
        /*0558*/ 	.word	0x00004ce0
        /*055c*/ 	.word	0x000000ff
        /*0560*/ 	.word	0x00000020
        /*0564*/ 	.short	0x010b
        /*0566*/ 	.byte	0x07
	.zero		1


	//   ....[67]....
        /*0568*/ 	.word	0x00004cf0
        /*056c*/ 	.word	0x000000ff
        /*0570*/ 	.word	0x00000000
        /*0574*/ 	.short	0x0101
        /*0576*/ 	.byte	0x15
	.zero		1


	//   ....[68]....
        /*0578*/ 	.word	0x00004d00
        /*057c*/ 	.word	0x000000ff
        /*0580*/ 	.word	0x00000048
        /*0584*/ 	.short	0x010a
        /*0586*/ 	.byte	0x07
	.zero		1


	//   ....[69]....
        /*0588*/ 	.word	0x00004e50
        /*058c*/ 	.word	0x000000ff
        /*0590*/ 	.word	0x00000028
        /*0594*/ 	.short	0x010b
        /*0596*/ 	.byte	0x07
	.zero		1


	//   ....[70]....
        /*0598*/ 	.word	0x00004e60
        /*059c*/ 	.word	0x000000ff
        /*05a0*/ 	.word	0x00000000
        /*05a4*/ 	.short	0x0101
        /*05a6*/ 	.byte	0x0f
	.zero		1


	//   ....[71]....
        /*05a8*/ 	.word	0x00004e70
        /*05ac*/ 	.word	0x000000ff
        /*05b0*/ 	.word	0x00000050
        /*05b4*/ 	.short	0x010a
        /*05b6*/ 	.byte	0x07
	.zero		1


	//   ....[72]....
        /*05b8*/ 	.word	0x00004fc0
        /*05bc*/ 	.word	0x000000ff
        /*05c0*/ 	.word	0x00000030
        /*05c4*/ 	.short	0x010b
        /*05c6*/ 	.byte	0x07
	.zero		1


	//   ....[73]....
        /*05c8*/ 	.word	0x00004fd0
        /*05cc*/ 	.word	0x000000ff
        /*05d0*/ 	.word	0x00000000
        /*05d4*/ 	.short	0x0101
        /*05d6*/ 	.byte	0x0e
	.zero		1


	//   ....[74]....
        /*05d8*/ 	.word	0x00004fe0
        /*05dc*/ 	.word	0x000000ff
        /*05e0*/ 	.word	0x00000058
        /*05e4*/ 	.short	0x010a
        /*05e6*/ 	.byte	0x07
	.zero		1


	//   ....[75]....
        /*05e8*/ 	.word	0x00005140
        /*05ec*/ 	.word	0x000000ff
        /*05f0*/ 	.word	0x00000038
        /*05f4*/ 	.short	0x010b
        /*05f6*/ 	.byte	0x07
	.zero		1


	//   ....[76]....
        /*05f8*/ 	.word	0x00005150
        /*05fc*/ 	.word	0x000000ff
        /*0600*/ 	.word	0x00000000
        /*0604*/ 	.short	0x0101
        /*0606*/ 	.byte	0x0d
	.zero		1


	//   ....[77]....
        /*0608*/ 	.word	0x00005160
        /*060c*/ 	.word	0x000000ff
        /*0610*/ 	.word	0x00000040
        /*0614*/ 	.short	0x010a
        /*0616*/ 	.byte	0x07
	.zero		1


	//   ....[78]....
        /*0618*/ 	.word	0x000052b0
        /*061c*/ 	.word	0x000000ff
        /*0620*/ 	.word	0x00000020
        /*0624*/ 	.short	0x010b
        /*0626*/ 	.byte	0x07
	.zero		1


	//   ....[79]....
        /*0628*/ 	.word	0x000052c0
        /*062c*/ 	.word	0x000000ff
        /*0630*/ 	.word	0x00000000
        /*0634*/ 	.short	0x0101
        /*0636*/ 	.byte	0x15
	.zero		1


	//   ....[80]....
        /*0638*/ 	.word	0x000052d0
        /*063c*/ 	.word	0x000000ff
        /*0640*/ 	.word	0x00000048
        /*0644*/ 	.short	0x010a
        /*0646*/ 	.byte	0x07
	.zero		1


	//   ....[81]....
        /*0648*/ 	.word	0x00005420
        /*064c*/ 	.word	0x000000ff
        /*0650*/ 	.word	0x00000028
        /*0654*/ 	.short	0x010b
        /*0656*/ 	.byte	0x07
	.zero		1


	//   ....[82]....
        /*0658*/ 	.word	0x00005430
        /*065c*/ 	.word	0x000000ff
        /*0660*/ 	.word	0x00000000
        /*0664*/ 	.short	0x0101
        /*0666*/ 	.byte	0x0f
	.zero		1


	//   ....[83]....
        /*0668*/ 	.word	0x00005440
        /*066c*/ 	.word	0x000000ff
        /*0670*/ 	.word	0x00000050
        /*0674*/ 	.short	0x010a
        /*0676*/ 	.byte	0x07
	.zero		1


	//   ....[84]....
        /*0678*/ 	.word	0x000055c0
        /*067c*/ 	.word	0x000000ff
        /*0680*/ 	.word	0x00000030
        /*0684*/ 	.short	0x010b
        /*0686*/ 	.byte	0x07
	.zero		1


	//   ....[85]....
        /*0688*/ 	.word	0x00005600
        /*068c*/ 	.word	0x000000ff
        /*0690*/ 	.word	0x00000000
        /*0694*/ 	.short	0x0101
        /*0696*/ 	.byte	0x0e
	.zero		1


	//   ....[86]....
        /*0698*/ 	.word	0x00005640
        /*069c*/ 	.word	0x000000ff
        /*06a0*/ 	.word	0x00000058
        /*06a4*/ 	.short	0x010a
        /*06a6*/ 	.byte	0x07
	.zero		1


	//   ....[87]....
        /*06a8*/ 	.word	0x00005860
        /*06ac*/ 	.word	0x000000ff
        /*06b0*/ 	.word	0x00000038
        /*06b4*/ 	.short	0x010b
        /*06b6*/ 	.byte	0x07
	.zero		1


	//   ....[88]....
        /*06b8*/ 	.word	0x00005880
        /*06bc*/ 	.word	0x000000ff
        /*06c0*/ 	.word	0x00000000
        /*06c4*/ 	.short	0x0101
        /*06c6*/ 	.byte	0x0d
	.zero		1


	//   ....[89]....
        /*06c8*/ 	.word	0x000058d0
        /*06cc*/ 	.word	0x000000ff
        /*06d0*/ 	.word	0x00000040
        /*06d4*/ 	.short	0x010a
        /*06d6*/ 	.byte	0x07
	.zero		1


	//   ....[90]....
        /*06d8*/ 	.word	0x000058f0
        /*06dc*/ 	.word	0x000000ff
        /*06e0*/ 	.word	0x00000048
        /*06e4*/ 	.short	0x010a
        /*06e6*/ 	.byte	0x07
	.zero		1


	//   ....[91]....
        /*06e8*/ 	.word	0x00005910
        /*06ec*/ 	.word	0x000000ff
        /*06f0*/ 	.word	0x00000050
        /*06f4*/ 	.short	0x010a
        /*06f6*/ 	.byte	0x07
	.zero		1


	//   ....[92]....
        /*06f8*/ 	.word	0x00005960
        /*06fc*/ 	.word	0x00000002
        /*0700*/ 	.word	0x00000058
        /*0704*/ 	.short	0x010a
        /*0706*/ 	.byte	0xff
	.zero		1


	//   ....[93]....
        /*0708*/ 	.word	0x00005cd0
        /*070c*/ 	.word	0x00000000
        /*0710*/ 	.word	0x00000070
        /*0714*/ 	.short	0x010a
        /*0716*/ 	.byte	0xff
	.zero		1


	//   ....[94]....
        /*0718*/ 	.word	0x00005de0
        /*071c*/ 	.word	0x00000000
        /*0720*/ 	.word	0x00000000
        /*0724*/ 	.short	0x0101
        /*0726*/ 	.byte	0xff
	.zero		1


	//   ....[95]....
        /*0728*/ 	.word	0x00006880
        /*072c*/ 	.word	0x000000ff
        /*0730*/ 	.word	0x00000020
        /*0734*/ 	.short	0x010a
        /*0736*/ 	.byte	0x24
	.zero		1


	//   ....[96]....
        /*0738*/ 	.word	0x000068b0
        /*073c*/ 	.word	0x00000054
        /*0740*/ 	.word	0x00000090
        /*0744*/ 	.short	0x010a
        /*0746*/ 	.byte	0xff
	.zero		1


	//   ....[97]....
        /*0748*/ 	.word	0x00006a20
        /*074c*/ 	.word	0x000000ff
        /*0750*/ 	.word	0x00000020
        /*0754*/ 	.short	0x010a
        /*0756*/ 	.byte	0x24
	.zero		1


	//   ....[98]....
        /*0758*/ 	.word	0x00006b20
        /*075c*/ 	.word	0x00000054
        /*0760*/ 	.word	0x00000090
        /*0764*/ 	.short	0x010a
        /*0766*/ 	.byte	0xff
	.zero		1


	//   ....[99]....
        /*0768*/ 	.word	0x00007320
        /*076c*/ 	.word	0x00000000
        /*0770*/ 	.word	0x00000000
        /*0774*/ 	.short	0x0101
        /*0776*/ 	.byte	0xff
	.zero		1


	//   ....[100]....
        /*0778*/ 	.word	0x00007330
        /*077c*/ 	.word	0x00000002
        /*0780*/ 	.word	0x00000020
        /*0784*/ 	.short	0x010a
        /*0786*/ 	.byte	0xff
	.zero		1


	//   ....[101]....
        /*0788*/ 	.word	0x00007400
        /*078c*/ 	.word	0x00000002
        /*0790*/ 	.word	0x00000020
        /*0794*/ 	.short	0x010a
        /*0796*/ 	.byte	0xff
	.zero		1


	//   ....[102]....
        /*0798*/ 	.word	0x00007c80
        /*079c*/ 	.word	0x00000015
        /*07a0*/ 	.word	0x00000000
        /*07a4*/ 	.short	0x0101
        /*07a6*/ 	.byte	0xff
	.zero		1


	//   ....[103]....
        /*07a8*/ 	.word	0x00007ca0
        /*07ac*/ 	.word	0x00000000
        /*07b0*/ 	.word	0x00000020
        /*07b4*/ 	.short	0x010a
        /*07b6*/ 	.byte	0xff
	.zero		1


	//   ....[104]....
        /*07b8*/ 	.word	0x00007d60
        /*07bc*/ 	.word	0x00000000
        /*07c0*/ 	.word	0x00000020
        /*07c4*/ 	.short	0x010a
        /*07c6*/ 	.byte	0xff
	.zero		1


	//   ....[105]....
        /*07c8*/ 	.word	0x000085f0
        /*07cc*/ 	.word	0x00000015
        /*07d0*/ 	.word	0x00000000
        /*07d4*/ 	.short	0x0101
        /*07d6*/ 	.byte	0xff
	.zero		1


	//   ....[106]....
        /*07d8*/ 	.word	0x00008610
        /*07dc*/ 	.word	0x00000000
        /*07e0*/ 	.word	0x00000020
        /*07e4*/ 	.short	0x010a
        /*07e6*/ 	.byte	0xff
	.zero		1


	//   ....[107]....
        /*07e8*/ 	.word	0x000086d0
        /*07ec*/ 	.word	0x00000000
        /*07f0*/ 	.word	0x00000020
        /*07f4*/ 	.short	0x010a
        /*07f6*/ 	.byte	0xff
	.zero		1


	//   ....[108]....
        /*07f8*/ 	.word	0x00008f90
        /*07fc*/ 	.word	0x00000015
        /*0800*/ 	.word	0x00000000
        /*0804*/ 	.short	0x0101
        /*0806*/ 	.byte	0xff
	.zero		1


	//   ....[109]....
        /*0808*/ 	.word	0x00008fb0
        /*080c*/ 	.word	0x00000000
        /*0810*/ 	.word	0x00000020
        /*0814*/ 	.short	0x010a
        /*0816*/ 	.byte	0xff
	.zero		1


	//   ....[110]....
        /*0818*/ 	.word	0x00009070
        /*081c*/ 	.word	0x00000000
        /*0820*/ 	.word	0x00000020
        /*0824*/ 	.short	0x010a
        /*0826*/ 	.byte	0xff
	.zero		1


	//   ....[111]....
        /*0828*/ 	.word	0x00009970
        /*082c*/ 	.word	0x00000015
        /*0830*/ 	.word	0x00000000
        /*0834*/ 	.short	0x0101
        /*0836*/ 	.byte	0xff
	.zero		1


	//   ....[112]....
        /*0838*/ 	.word	0x00009990
        /*083c*/ 	.word	0x00000000
        /*0840*/ 	.word	0x00000020
        /*0844*/ 	.short	0x010a
        /*0846*/ 	.byte	0xff
	.zero		1


	//   ....[113]....
        /*0848*/ 	.word	0x00009a50
        /*084c*/ 	.word	0x00000000
        /*0850*/ 	.word	0x00000020
        /*0854*/ 	.short	0x010a
        /*0856*/ 	.byte	0xff
	.zero		1


	//   ....[114]....
        /*0858*/ 	.word	0x0000a320
        /*085c*/ 	.word	0x00000015
        /*0860*/ 	.word	0x00000000
        /*0864*/ 	.short	0x0101
        /*0866*/ 	.byte	0xff
	.zero		1


	//   ....[115]....
        /*0868*/ 	.word	0x0000a340
        /*086c*/ 	.word	0x00000000
        /*0870*/ 	.word	0x00000020
        /*0874*/ 	.short	0x010a
        /*0876*/ 	.byte	0xff
	.zero		1


	//   ....[116]....
        /*0878*/ 	.word	0x0000a400
        /*087c*/ 	.word	0x00000000
        /*0880*/ 	.word	0x00000020
        /*0884*/ 	.short	0x010a
        /*0886*/ 	.byte	0xff
	.zero		1


	//   ....[117]....
        /*0888*/ 	.word	0x0000acd0
        /*088c*/ 	.word	0x00000015
        /*0890*/ 	.word	0x00000000
        /*0894*/ 	.short	0x0101
        /*0896*/ 	.byte	0xff
	.zero		1


	//   ....[118]....
        /*0898*/ 	.word	0x0000acf0
        /*089c*/ 	.word	0x00000000
        /*08a0*/ 	.word	0x00000020
        /*08a4*/ 	.short	0x010a
        /*08a6*/ 	.byte	0xff
	.zero		1


	//   ....[119]....
        /*08a8*/ 	.word	0x0000adb0
        /*08ac*/ 	.word	0x00000000
        /*08b0*/ 	.word	0x00000020
        /*08b4*/ 	.short	0x010a
        /*08b6*/ 	.byte	0xff
	.zero		1


	//   ....[120]....
        /*08b8*/ 	.word	0x0000b120
        /*08bc*/ 	.word	0x000000ff
        /*08c0*/ 	.word	0x00000000
        /*08c4*/ 	.short	0x0101
        /*08c6*/ 	.byte	0x05
	.zero		1


	//   ....[121]....
        /*08c8*/ 	.word	0x0000b690
        /*08cc*/ 	.word	0x00000000
        /*08d0*/ 	.word	0x00000000
        /*08d4*/ 	.short	0x0101
        /*08d6*/ 	.byte	0xff
	.zero		1


	//   ....[122]....
        /*08d8*/ 	.word	0x0000b910
        /*08dc*/ 	.word	0x000000ff
        /*08e0*/ 	.word	0x00000000
        /*08e4*/ 	.short	0x0101
        /*08e6*/ 	.byte	0x04
	.zero		1


	//   ....[123]....
        /*08e8*/ 	.word	0x0000b930
        /*08ec*/ 	.word	0x00000002
        /*08f0*/ 	.word	0x000000e0
        /*08f4*/ 	.short	0x010a
        /*08f6*/ 	.byte	0xff
	.zero		1


	//   ....[124]....
        /*08f8*/ 	.word	0x0000b9a0
        /*08fc*/ 	.word	0x00000003
        /*0900*/ 	.word	0x00000010
        /*0904*/ 	.short	0x010a
        /*0906*/ 	.byte	0xff
	.zero		1


	//   ....[125]....
        /*0908*/ 	.word	0x0000ba10
        /*090c*/ 	.word	0x00000002
        /*0910*/ 	.word	0x00000010
        /*0914*/ 	.short	0x010a
        /*0916*/ 	.byte	0xff
	.zero		1


	//   ....[126]....
        /*0918*/ 	.word	0x0000ba60
        /*091c*/ 	.word	0x00000002
        /*0920*/ 	.word	0x00000070
        /*0924*/ 	.short	0x010a
        /*0926*/ 	.byte	0xff
	.zero		1


	//   ....[127]....
        /*0928*/ 	.word	0x0000bac0
        /*092c*/ 	.word	0x00000000
        /*0930*/ 	.word	0x00000000
        /*0934*/ 	.short	0x010a
        /*0936*/ 	.byte	0xff
	.zero		1


	//   ....[128]....
        /*0938*/ 	.word	0x0000bb10
        /*093c*/ 	.word	0x00000000
        /*0940*/ 	.word	0x000000d0
        /*0944*/ 	.short	0x010a
        /*0946*/ 	.byte	0xff
	.zero		1


	//   ....[129]....
        /*0948*/ 	.word	0x0000bb70
        /*094c*/ 	.word	0x00000000
        /*0950*/ 	.word	0x00000080
        /*0954*/ 	.short	0x010a
        /*0956*/ 	.byte	0xff
	.zero		1


	//   ....[130]....
        /*0958*/ 	.word	0x0000bbc0
        /*095c*/ 	.word	0x00000000
        /*0960*/ 	.word	0x00000070
        /*0964*/ 	.short	0x010a
        /*0966*/ 	.byte	0xff
	.zero		1


	//   ....[131]....
        /*0968*/ 	.word	0x0000bc20
        /*096c*/ 	.word	0x00000000
        /*0970*/ 	.word	0x00000080
        /*0974*/ 	.short	0x010a
        /*0976*/ 	.byte	0xff
	.zero		1


	//   ....[132]....
        /*0978*/ 	.word	0x0000bc70
        /*097c*/ 	.word	0x00000000
        /*0980*/ 	.word	0x00000070
        /*0984*/ 	.short	0x010a
        /*0986*/ 	.byte	0xff
	.zero		1


	//   ....[133]....
        /*0988*/ 	.word	0x0000bcd0
        /*098c*/ 	.word	0x00000002
        /*0990*/ 	.word	0x000000b0
        /*0994*/ 	.short	0x010a
        /*0996*/ 	.byte	0xff
	.zero		1


	//   ....[134]....
        /*0998*/ 	.word	0x0000bd30
        /*099c*/ 	.word	0x00000000
        /*09a0*/ 	.word	0x00000000
        /*09a4*/ 	.short	0x010a
        /*09a6*/ 	.byte	0xff
	.zero		1


	//   ....[135]....
        /*09a8*/ 	.word	0x0000bd90
        /*09ac*/ 	.word	0x00000000
        /*09b0*/ 	.word	0x00000000
        /*09b4*/ 	.short	0x010a
        /*09b6*/ 	.byte	0xff
	.zero		1


	//   ....[136]....
        /*09b8*/ 	.word	0x0000bdf0
        /*09bc*/ 	.word	0x00000000
        /*09c0*/ 	.word	0x00000000
        /*09c4*/ 	.short	0x010a
        /*09c6*/ 	.byte	0xff
	.zero		1


	//   ....[137]....
        /*09c8*/ 	.word	0x0000be50
        /*09cc*/ 	.word	0x00000000
        /*09d0*/ 	.word	0x00000000
        /*09d4*/ 	.short	0x010a
        /*09d6*/ 	.byte	0xff
	.zero		1


	//   ....[138]....
        /*09d8*/ 	.word	0x0000beb0
        /*09dc*/ 	.word	0x00000000
        /*09e0*/ 	.word	0x00000000
        /*09e4*/ 	.short	0x010a
        /*09e6*/ 	.byte	0xff
	.zero		1


	//   ....[139]....
        /*09e8*/ 	.word	0x0000bf00
        /*09ec*/ 	.word	0x00000000
        /*09f0*/ 	.word	0x00000070
        /*09f4*/ 	.short	0x010a
        /*09f6*/ 	.byte	0xff
	.zero		1


	//   ....[140]....
        /*09f8*/ 	.word	0x0000bf60
        /*09fc*/ 	.word	0x00000000
        /*0a00*/ 	.word	0x00000068
        /*0a04*/ 	.short	0x010a
        /*0a06*/ 	.byte	0xff
	.zero		1


	//   ....[141]....
        /*0a08*/ 	.word	0x0000bfc0
        /*0a0c*/ 	.word	0x00000000
        /*0a10*/ 	.word	0x00000040
        /*0a14*/ 	.short	0x010a
        /*0a16*/ 	.byte	0xff
	.zero		1


	//   ....[142]....
        /*0a18*/ 	.word	0x0000c020
        /*0a1c*/ 	.word	0x00000000
        /*0a20*/ 	.word	0x00000048
        /*0a24*/ 	.short	0x010a
        /*0a26*/ 	.byte	0xff
	.zero		1


	//   ....[143]....
        /*0a28*/ 	.word	0x0000c080
        /*0a2c*/ 	.word	0x00000000
        /*0a30*/ 	.word	0x00000050
        /*0a34*/ 	.short	0x010a
        /*0a36*/ 	.byte	0xff
	.zero		1


	//   ....[144]....
        /*0a38*/ 	.word	0x0000c0e0
        /*0a3c*/ 	.word	0x00000000
        /*0a40*/ 	.word	0x00000058
        /*0a44*/ 	.short	0x010a
        /*0a46*/ 	.byte	0xff
	.zero		1


	//   ....[145]....
        /*0a48*/ 	.word	0x0000c140
        /*0a4c*/ 	.word	0x00000000
        /*0a50*/ 	.word	0x00000040
        /*0a54*/ 	.short	0x010a
        /*0a56*/ 	.byte	0xff
	.zero		1


	//   ....[146]....
        /*0a58*/ 	.word	0x0000c1a0
        /*0a5c*/ 	.word	0x00000000
        /*0a60*/ 	.word	0x00000048
        /*0a64*/ 	.short	0x010a
        /*0a66*/ 	.byte	0xff
	.zero		1


	//   ....[147]....
        /*0a68*/ 	.word	0x0000c200
        /*0a6c*/ 	.word	0x00000000
        /*0a70*/ 	.word	0x00000050
        /*0a74*/ 	.short	0x010a
        /*0a76*/ 	.byte	0xff
	.zero		1


	//   ....[148]....
        /*0a78*/ 	.word	0x0000c260
        /*0a7c*/ 	.word	0x00000000
        /*0a80*/ 	.word	0x00000058
        /*0a84*/ 	.short	0x010a
        /*0a86*/ 	.byte	0xff
	.zero		1


	//   ....[149]....
        /*0a88*/ 	.word	0x0000c2c0
        /*0a8c*/ 	.word	0x00000000
        /*0a90*/ 	.word	0x00000040
        /*0a94*/ 	.short	0x010a
        /*0a96*/ 	.byte	0xff
	.zero		1


	//   ....[150]....
        /*0a98*/ 	.word	0x0000c320
        /*0a9c*/ 	.word	0x00000000
        /*0aa0*/ 	.word	0x00000048
        /*0aa4*/ 	.short	0x010a
        /*0aa6*/ 	.byte	0xff
	.zero		1


	//   ....[151]....
        /*0aa8*/ 	.word	0x0000c380
        /*0aac*/ 	.word	0x00000002
        /*0ab0*/ 	.word	0x00000050
        /*0ab4*/ 	.short	0x010a
        /*0ab6*/ 	.byte	0xff
	.zero		1


	//   ....[152]....
        /*0ab8*/ 	.word	0x0000c3d0
        /*0abc*/ 	.word	0x00000000
        /*0ac0*/ 	.word	0x00000070
        /*0ac4*/ 	.short	0x010a
        /*0ac6*/ 	.byte	0xff
	.zero		1


	//   ....[153]....
        /*0ac8*/ 	.word	0x0000c430
        /*0acc*/ 	.word	0x00000000
        /*0ad0*/ 	.word	0x00000020
        /*0ad4*/ 	.short	0x010a
        /*0ad6*/ 	.byte	0xff
	.zero		1


	//   ....[154]....
        /*0ad8*/ 	.word	0x0000c480
        /*0adc*/ 	.word	0x00000054
        /*0ae0*/ 	.word	0x00000090
        /*0ae4*/ 	.short	0x010a
        /*0ae6*/ 	.byte	0xff
	.zero		1


	//   ....[155]....
        /*0ae8*/ 	.word	0x0000c4d0
        /*0aec*/ 	.word	0x00000002
        /*0af0*/ 	.word	0x00000020
        /*0af4*/ 	.short	0x010a
        /*0af6*/ 	.byte	0xff
	.zero		1


	//   ....[156]....
        /*0af8*/ 	.word	0x0000c520
        /*0afc*/ 	.word	0x00000000
        /*0b00*/ 	.word	0x00000020
        /*0b04*/ 	.short	0x010a
        /*0b06*/ 	.byte	0xff
	.zero		1


	//   ....[157]....
        /*0b08*/ 	.word	0x0000c570
        /*0b0c*/ 	.word	0x00000000
        /*0b10*/ 	.word	0x00000020
        /*0b14*/ 	.short	0x010a
        /*0b16*/ 	.byte	0xff
	.zero		1


	//   ....[158]....
        /*0b18*/ 	.word	0x0000c5c0
        /*0b1c*/ 	.word	0x00000000
        /*0b20*/ 	.word	0x00000020
        /*0b24*/ 	.short	0x010a
        /*0b26*/ 	.byte	0xff
	.zero		1


	//   ....[159]....
        /*0b28*/ 	.word	0x0000c610
        /*0b2c*/ 	.word	0x00000000
        /*0b30*/ 	.word	0x00000020
        /*0b34*/ 	.short	0x010a
        /*0b36*/ 	.byte	0xff
	.zero		1


	//   ....[160]....
        /*0b38*/ 	.word	0x0000c660
        /*0b3c*/ 	.word	0x00000000
        /*0b40*/ 	.word	0x00000020
        /*0b44*/ 	.short	0x010a
        /*0b46*/ 	.byte	0xff
	.zero		1


	//   ....[161]....
        /*0b48*/ 	.word	0x0000c6b0
        /*0b4c*/ 	.word	0x00000000
        /*0b50*/ 	.word	0x00000020
        /*0b54*/ 	.short	0x010a
        /*0b56*/ 	.byte	0xff
	.zero		1


	//----- nvinfo : EIATTR_NUM_MBARRIERS
	.align		4
.L_47:
        /*0b58*/ 	.byte	0x03, 0x38
        /*0b5a*/ 	.short	0x001e


	//----- nvinfo : EIATTR_EXIT_INSTR_OFFSETS
	.align		4
        /*0b5c*/ 	.byte	0x04, 0x1c
        /*0b5e*/ 	.short	(.L_49 - .L_48)


	//   ....[0]....
.L_48:
        /*0b60*/ 	.word	0x00002d10


	//   ....[1]....
        /*0b64*/ 	.word	0x00003200


	//   ....[2]....
        /*0b68*/ 	.word	0x00003260


	//   ....[3]....
        /*0b6c*/ 	.word	0x00004380


	//   ....[4]....
        /*0b70*/ 	.word	0x00005990


	//   ....[5]....
        /*0b74*/ 	.word	0x000059d0


	//   ....[6]....
        /*0b78*/ 	.word	0x0000b800


	//   ....[7]....
        /*0b7c*/ 	.word	0x0000b880


	//   ....[8]....
        /*0b80*/ 	.word	0x0000b8b0


	//   ....[9]....
        /*0b84*/ 	.word	0x0000b920


	//----- nvinfo : EIATTR_MAX_THREADS
	.align		4
.L_49:
        /*0b88*/ 	.byte	0x04, 0x05
        /*0b8a*/ 	.short	(.L_51 - .L_50)
.L_50:
        /*0b8c*/ 	.word	0x00000100
        /*0b90*/ 	.word	0x00000001
        /*0b94*/ 	.word	0x00000001


	//----- nvinfo : EIATTR_CRS_STACK_SIZE
	.align		4
.L_51:
        /*0b98*/ 	.byte	0x04, 0x1e
        /*0b9a*/ 	.short	(.L_53 - .L_52)
.L_52:
        /*0b9c*/ 	.word	0x00000000


	//----- nvinfo : EIATTR_CBANK_PARAM_SIZE
	.align		4
.L_53:
        /*0ba0*/ 	.byte	0x03, 0x19
        /*0ba2*/ 	.short	0x0800


	//----- nvinfo : EIATTR_PARAM_CBANK
	.align		4
        /*0ba4*/ 	.byte	0x04, 0x0a
        /*0ba6*/ 	.short	(.L_55 - .L_54)
	.align		4
.L_54:
        /*0ba8*/ 	.word	index@(.nv.constant0._ZN7cutlass13device_kernelINS_4gemm6kernel13GemmUniversalIN4cute5tupleIJiiiiEEENS1_10collective13CollectiveMmaINS1_35MainloopSm100TmaUmmaWarpSpecializedILi2ELi2ELi4ENS5_IJNS4_1CILi1EEESB_SB_EEEEENS5_IJNSA_ILi64EEENSA_ILi256EEESE_EEENS_10tfloat32_tENS5_IJlSB_lEEESH_NS5_IJSB_llEEENS4_8TiledMMAINS4_8MMA_AtomIJNS4_17SM100_MMA_TF32_SSISH_SH_fLi64ELi256ELNS4_4UMMA5MajorE0ELSO_1ELNSN_7ScaleInE0ELSP_0EEEEEENS4_6LayoutISC_NS5_IJNSA_ILi0EEEST_ST_EEEEENS5_IJNS4_10UnderscoreESW_SW_EEEEENS4_13SM90_TMA_LOADENS4_14ComposedLayoutINS4_7SwizzleILi3ELi4ELi3EEENS4_18smem_ptr_flag_bitsILi32EEENSS_INS5_IJNSA_ILi8EEENSA_ILi32EEEEEENS5_IJS16_SB_EEEEEEEvNS4_8identityESZ_NS10_INS11_ILi2ELi5ELi2EEES14_NSS_INS5_IJS16_NSA_ILi4EEEEEENS5_IJSB_S16_EEEEEEEvS1B_EENS_8epilogue10collective18CollectiveEpilogueINS1J_23Sm100TmaWarpSpecializedILi4ELi2ELi16ELb1ELb0EEEJSG_NS5_IJNSS_ISE_SB_EENSS_IS16_SB_EEEEESH_SI_SH_SI_NS1J_6fusion15FusionCallbacksIS1N_NS1R_17LinearCombinationISH_fSH_fLNS_15FloatRoundStyleE2EEESG_S1Q_JEEENS4_5SM1004TMEM4LOAD26SM100_TMEM_LOAD_16dp128b8xESZ_S1A_NS4_17SM75_U32x4_LDSM_NENS4_14SM90_TMA_STOREES1A_NS4_17SM90_U32x4_STSM_NENS4_39AutoVectorizingCopyWithAssumedAlignmentILi128EEEEEEvvEEEEvNT_6ParamsE)
        /*0bac*/ 	.short	0x0380
        /*0bae*/ 	.short	0x0800


	//----- nvinfo : EIATTR_SW_WAR
	.align		4
.L_55:
        /*0bb0*/ 	.byte	0x04, 0x36
        /*0bb2*/ 	.short	(.L_57 - .L_56)
.L_56:
        /*0bb4*/ 	.word	0x00000008
.L_57:


//--------------------- .nv.callgraph             --------------------------
	.section	.nv.callgraph,"",@"SHT_CUDA_CALLGRAPH"
	.align	4
	.sectionentsize	8
	.align		4
        /*0000*/ 	.word	0x00000000
	.align		4
        /*0004*/ 	.word	0xffffffff
	.align		4
        /*0008*/ 	.word	index@(_ZN7cutlass13device_kernelINS_4gemm6kernel13GemmUniversalIN4cute5tupleIJiiiiEEENS1_10collective13CollectiveMmaINS1_35MainloopSm100TmaUmmaWarpSpecializedILi2ELi2ELi4ENS5_IJNS4_1CILi1EEESB_SB_EEEEENS5_IJNSA_ILi64EEENSA_ILi256EEESE_EEENS_10tfloat32_tENS5_IJlSB_lEEESH_NS5_IJSB_llEEENS4_8TiledMMAINS4_8MMA_AtomIJNS4_17SM100_MMA_TF32_SSISH_SH_fLi64ELi256ELNS4_4UMMA5MajorE0ELSO_1ELNSN_7ScaleInE0ELSP_0EEEEEENS4_6LayoutISC_NS5_IJNSA_ILi0EEEST_ST_EEEEENS5_IJNS4_10UnderscoreESW_SW_EEEEENS4_13SM90_TMA_LOADENS4_14ComposedLayoutINS4_7SwizzleILi3ELi4ELi3EEENS4_18smem_ptr_flag_bitsILi32EEENSS_INS5_IJNSA_ILi8EEENSA_ILi32EEEEEENS5_IJS16_SB_EEEEEEEvNS4_8identityESZ_NS10_INS11_ILi2ELi5ELi2EEES14_NSS_INS5_IJS16_NSA_ILi4EEEEEENS5_IJSB_S16_EEEEEEEvS1B_EENS_8epilogue10collective18CollectiveEpilogueINS1J_23Sm100TmaWarpSpecializedILi4ELi2ELi16ELb1ELb0EEEJSG_NS5_IJNSS_ISE_SB_EENSS_IS16_SB_EEEEESH_SI_SH_SI_NS1J_6fusion15FusionCallbacksIS1N_NS1R_17LinearCombinationISH_fSH_fLNS_15FloatRoundStyleE2EEESG_S1Q_JEEENS4_5SM1004TMEM4LOAD26SM100_TMEM_LOAD_16dp128b8xESZ_S1A_NS4_17SM75_U32x4_LDSM_NENS4_14SM90_TMA_STOREES1A_NS4_17SM90_U32x4_STSM_NENS4_39AutoVectorizingCopyWithAssumedAlignmentILi128EEEEEEvvEEEEvNT_6ParamsE)
	.align		4
        /*000c*/ 	.word	index@(__assertfail)
	.align		4
        /*0010*/ 	.word	0x00000000
	.align		4
        /*0014*/ 	.word	0xfffffffe
	.align		4
        /*0018*/ 	.word	0x00000000
	.align		4
        /*001c*/ 	.word	0xfffffffd
	.align		4
        /*0020*/ 	.word	0x00000000
	.align		4
        /*0024*/ 	.word	0xfffffffc


//--------------------- .nv.constant4             --------------------------
	.section	.nv.constant4,"a",@progbits
	.align	8
	.align		8
.nv.constant4:
        /*0000*/ 	.dword	__assertfail
	.align		8
        /*0008*/ 	.dword	__unnamed_1
	.align		8
        /*0010*/ 	.dword	__unnamed_2
	.align		8
        /*0018*/ 	.dword	_ZN40_INTERNAL_7bfbb6f6_4_k_cu_7d958422_371754cuda3std3__45__cpo5beginE
	.align		8
        /*0020*/ 	.dword	_ZN40_INTERNAL_7bfbb6f6_4_k_cu_7d958422_371754cuda3std3__45__cpo3endE
	.align		8
        /*0028*/ 	.dword	_ZN40_INTERNAL_7bfbb6f6_4_k_cu_7d958422_371754cuda3std3__45__cpo6cbeginE
	.align		8
        /*0030*/ 	.dword	_ZN40_INTERNAL_7bfbb6f6_4_k_cu_7d958422_371754cuda3std3__45__cpo4cendE
	.align		8
        /*0038*/ 	.dword	_ZN40_INTERNAL_7bfbb6f6_4_k_cu_7d958422_371754cuda3std3__442_GLOBAL__N__7bfbb6f6_4_k_cu_7d958422_371756ignoreE
	.align		8
        /*0040*/ 	.dword	_ZN40_INTERNAL_7bfbb6f6_4_k_cu_7d958422_371754cuda3std3__419piecewise_constructE
	.align		8
        /*0048*/ 	.dword	_ZN40_INTERNAL_7bfbb6f6_4_k_cu_7d958422_371754cuda3std3__48in_placeE
	.align		8
        /*0050*/ 	.dword	_ZN40_INTERNAL_7bfbb6f6_4_k_cu_7d958422_371754cuda3std6ranges3__45__cpo4swapE
	.align		8
        /*0058*/ 	.dword	_ZN40_INTERNAL_7bfbb6f6_4_k_cu_7d958422_371754cuda3std6ranges3__45__cpo9iter_moveE
	.align		8
        /*0060*/ 	.dword	_ZN40_INTERNAL_7bfbb6f6_4_k_cu_7d958422_371754cute7productE
	.align		8
        /*0068*/ 	.dword	_ZN40_INTERNAL_7bfbb6f6_4_k_cu_7d958422_371754cute1_E
	.align		8
        /*0070*/ 	.dword	$str$25
	.align		8
        /*0078*/ 	.dword	$str$26
	.align		8
        /*0080*/ 	.dword	$str$27
	.align		8
        /*0088*/ 	.dword	$str$28


//--------------------- .text._ZN7cutlass13device_kernelINS_4gemm6kernel13GemmUniversalIN4cute5tupleIJiiiiEEENS1_10collective13CollectiveMmaINS1_35MainloopSm100TmaUmmaWarpSpecializedILi2ELi2ELi4ENS5_IJNS4_1CILi1EEESB_SB_EEEEENS5_IJNSA_ILi64EEENSA_ILi256EEESE_EEENS_10tfloat32_tENS5_IJlSB_lEEESH_NS5_IJSB_llEEENS4_8TiledMMAINS4_8MMA_AtomIJNS4_17SM100_MMA_TF32_SSISH_SH_fLi64ELi256ELNS4_4UMMA5MajorE0ELSO_1ELNSN_7ScaleInE0ELSP_0EEEEEENS4_6LayoutISC_NS5_IJNSA_ILi0EEEST_ST_EEEEENS5_IJNS4_10UnderscoreESW_SW_EEEEENS4_13SM90_TMA_LOADENS4_14ComposedLayoutINS4_7SwizzleILi3ELi4ELi3EEENS4_18smem_ptr_flag_bitsILi32EEENSS_INS5_IJNSA_ILi8EEENSA_ILi32EEEEEENS5_IJS16_SB_EEEEEEEvNS4_8identityESZ_NS10_INS11_ILi2ELi5ELi2EEES14_NSS_INS5_IJS16_NSA_ILi4EEEEEENS5_IJSB_S16_EEEEEEEvS1B_EENS_8epilogue10collective18CollectiveEpilogueINS1J_23Sm100TmaWarpSpecializedILi4ELi2ELi16ELb1ELb0EEEJSG_NS5_IJNSS_ISE_SB_EENSS_IS16_SB_EEEEESH_SI_SH_SI_NS1J_6fusion15FusionCallbacksIS1N_NS1R_17LinearCombinationISH_fSH_fLNS_15FloatRoundStyleE2EEESG_S1Q_JEEENS4_5SM1004TMEM4LOAD26SM100_TMEM_LOAD_16dp128b8xESZ_S1A_NS4_17SM75_U32x4_LDSM_NENS4_14SM90_TMA_STOREES1A_NS4_17SM90_U32x4_STSM_NENS4_39AutoVectorizingCopyWithAssumedAlignmentILi128EEEEEEvvEEEEvNT_6ParamsE --------------------------
	.section	.text._ZN7cutlass13device_kernelINS_4gemm6kernel13GemmUniversalIN4cute5tupleIJiiiiEEENS1_10collective13CollectiveMmaINS1_35MainloopSm100TmaUmmaWarpSpecializedILi2ELi2ELi4ENS5_IJNS4_1CILi1EEESB_SB_EEEEENS5_IJNSA_ILi64EEENSA_ILi256EEESE_EEENS_10tfloat32_tENS5_IJlSB_lEEESH_NS5_IJSB_llEEENS4_8TiledMMAINS4_8MMA_AtomIJNS4_17SM100_MMA_TF32_SSISH_SH_fLi64ELi256ELNS4_4UMMA5MajorE0ELSO_1ELNSN_7ScaleInE0ELSP_0EEEEEENS4_6LayoutISC_NS5_IJNSA_ILi0EEEST_ST_EEEEENS5_IJNS4_10UnderscoreESW_SW_EEEEENS4_13SM90_TMA_LOADENS4_14ComposedLayoutINS4_7SwizzleILi3ELi4ELi3EEENS4_18smem_ptr_flag_bitsILi32EEENSS_INS5_IJNSA_ILi8EEENSA_ILi32EEEEEENS5_IJS16_SB_EEEEEEEvNS4_8identityESZ_NS10_INS11_ILi2ELi5ELi2EEES14_NSS_INS5_IJS16_NSA_ILi4EEEEEENS5_IJSB_S16_EEEEEEEvS1B_EENS_8epilogue10collective18CollectiveEpilogueINS1J_23Sm100TmaWarpSpecializedILi4ELi2ELi16ELb1ELb0EEEJSG_NS5_IJNSS_ISE_SB_EENSS_IS16_SB_EEEEESH_SI_SH_SI_NS1J_6fusion15FusionCallbacksIS1N_NS1R_17LinearCombinationISH_fSH_fLNS_15FloatRoundStyleE2EEESG_S1Q_JEEENS4_5SM1004TMEM4LOAD26SM100_TMEM_LOAD_16dp128b8xESZ_S1A_NS4_17SM75_U32x4_LDSM_NENS4_14SM90_TMA_STOREES1A_NS4_17SM90_U32x4_STSM_NENS4_39AutoVectorizingCopyWithAssumedAlignmentILi128EEEEEEvvEEEEvNT_6ParamsE,"ax",@progbits
	.align	128
.text._ZN7cutlass13device_kernelINS_4gemm6kernel13GemmUniversalIN4cute5tupleIJiiiiEEENS1_10collective13CollectiveMmaINS1_35MainloopSm100TmaUmmaWarpSpecializedILi2ELi2ELi4ENS5_IJNS4_1CILi1EEESB_SB_EEEEENS5_IJNSA_ILi64EEENSA_ILi256EEESE_EEENS_10tfloat32_tENS5_IJlSB_lEEESH_NS5_IJSB_llEEENS4_8TiledMMAINS4_8MMA_AtomIJNS4_17SM100_MMA_TF32_SSISH_SH_fLi64ELi256ELNS4_4UMMA5MajorE0ELSO_1ELNSN_7ScaleInE0ELSP_0EEEEEENS4_6LayoutISC_NS5_IJNSA_ILi0EEEST_ST_EEEEENS5_IJNS4_10UnderscoreESW_SW_EEEEENS4_13SM90_TMA_LOADENS4_14ComposedLayoutINS4_7SwizzleILi3ELi4ELi3EEENS4_18smem_ptr_flag_bitsILi32EEENSS_INS5_IJNSA_ILi8EEENSA_ILi32EEEEEENS5_IJS16_SB_EEEEEEEvNS4_8identityESZ_NS10_INS11_ILi2ELi5ELi2EEES14_NSS_INS5_IJS16_NSA_ILi4EEEEEENS5_IJSB_S16_EEEEEEEvS1B_EENS_8epilogue10collective18CollectiveEpilogueINS1J_23Sm100TmaWarpSpecializedILi4ELi2ELi16ELb1ELb0EEEJSG_NS5_IJNSS_ISE_SB_EENSS_IS16_SB_EEEEESH_SI_SH_SI_NS1J_6fusion15FusionCallbacksIS1N_NS1R_17LinearCombinationISH_fSH_fLNS_15FloatRoundStyleE2EEESG_S1Q_JEEENS4_5SM1004TMEM4LOAD26SM100_TMEM_LOAD_16dp128b8xESZ_S1A_NS4_17SM75_U32x4_LDSM_NENS4_14SM90_TMA_STOREES1A_NS4_17SM90_U32x4_STSM_NENS4_39AutoVectorizingCopyWithAssumedAlignmentILi128EEEEEEvvEEEEvNT_6ParamsE:
        .type           _ZN7cutlass13device_kernelINS_4gemm6kernel13GemmUniversalIN4cute5tupleIJiiiiEEENS1_10collective13CollectiveMmaINS1_35MainloopSm100TmaUmmaWarpSpecializedILi2ELi2ELi4ENS5_IJNS4_1CILi1EEESB_SB_EEEEENS5_IJNSA_ILi64EEENSA_ILi256EEESE_EEENS_10tfloat32_tENS5_IJlSB_lEEESH_NS5_IJSB_llEEENS4_8TiledMMAINS4_8MMA_AtomIJNS4_17SM100_MMA_TF32_SSISH_SH_fLi64ELi256ELNS4_4UMMA5MajorE0ELSO_1ELNSN_7ScaleInE0ELSP_0EEEEEENS4_6LayoutISC_NS5_IJNSA_ILi0EEEST_ST_EEEEENS5_IJNS4_10UnderscoreESW_SW_EEEEENS4_13SM90_TMA_LOADENS4_14ComposedLayoutINS4_7SwizzleILi3ELi4ELi3EEENS4_18smem_ptr_flag_bitsILi32EEENSS_INS5_IJNSA_ILi8EEENSA_ILi32EEEEEENS5_IJS16_SB_EEEEEEEvNS4_8identityESZ_NS10_INS11_ILi2ELi5ELi2EEES14_NSS_INS5_IJS16_NSA_ILi4EEEEEENS5_IJSB_S16_EEEEEEEvS1B_EENS_8epilogue10collective18CollectiveEpilogueINS1J_23Sm100TmaWarpSpecializedILi4ELi2ELi16ELb1ELb0EEEJSG_NS5_IJNSS_ISE_SB_EENSS_IS16_SB_EEEEESH_SI_SH_SI_NS1J_6fusion15FusionCallbacksIS1N_NS1R_17LinearCombinationISH_fSH_fLNS_15FloatRoundStyleE2EEESG_S1Q_JEEENS4_5SM1004TMEM4LOAD26SM100_TMEM_LOAD_16dp128b8xESZ_S1A_NS4_17SM75_U32x4_LDSM_NENS4_14SM90_TMA_STOREES1A_NS4_17SM90_U32x4_STSM_NENS4_39AutoVectorizingCopyWithAssumedAlignmentILi128EEEEEEvvEEEEvNT_6ParamsE,@function
        .size           _ZN7cutlass13device_kernelINS_4gemm6kernel13GemmUniversalIN4cute5tupleIJiiiiEEENS1_10collective13CollectiveMmaINS1_35MainloopSm100TmaUmmaWarpSpecializedILi2ELi2ELi4ENS5_IJNS4_1CILi1EEESB_SB_EEEEENS5_IJNSA_ILi64EEENSA_ILi256EEESE_EEENS_10tfloat32_tENS5_IJlSB_lEEESH_NS5_IJSB_llEEENS4_8TiledMMAINS4_8MMA_AtomIJNS4_17SM100_MMA_TF32_SSISH_SH_fLi64ELi256ELNS4_4UMMA5MajorE0ELSO_1ELNSN_7ScaleInE0ELSP_0EEEEEENS4_6LayoutISC_NS5_IJNSA_ILi0EEEST_ST_EEEEENS5_IJNS4_10UnderscoreESW_SW_EEEEENS4_13SM90_TMA_LOADENS4_14ComposedLayoutINS4_7SwizzleILi3ELi4ELi3EEENS4_18smem_ptr_flag_bitsILi32EEENSS_INS5_IJNSA_ILi8EEENSA_ILi32EEEEEENS5_IJS16_SB_EEEEEEEvNS4_8identityESZ_NS10_INS11_ILi2ELi5ELi2EEES14_NSS_INS5_IJS16_NSA_ILi4EEEEEENS5_IJSB_S16_EEEEEEEvS1B_EENS_8epilogue10collective18CollectiveEpilogueINS1J_23Sm100TmaWarpSpecializedILi4ELi2ELi16ELb1ELb0EEEJSG_NS5_IJNSS_ISE_SB_EENSS_IS16_SB_EEEEESH_SI_SH_SI_NS1J_6fusion15FusionCallbacksIS1N_NS1R_17LinearCombinationISH_fSH_fLNS_15FloatRoundStyleE2EEESG_S1Q_JEEENS4_5SM1004TMEM4LOAD26SM100_TMEM_LOAD_16dp128b8xESZ_S1A_NS4_17SM75_U32x4_LDSM_NENS4_14SM90_TMA_STOREES1A_NS4_17SM90_U32x4_STSM_NENS4_39AutoVectorizingCopyWithAssumedAlignmentILi128EEEEEEvvEEEEvNT_6ParamsE,(.L_x_218 - _ZN7cutlass13device_kernelINS_4gemm6kernel13GemmUniversalIN4cute5tupleIJiiiiEEENS1_10collective13CollectiveMmaINS1_35MainloopSm100TmaUmmaWarpSpecializedILi2ELi2ELi4ENS5_IJNS4_1CILi1EEESB_SB_EEEEENS5_IJNSA_ILi64EEENSA_ILi256EEESE_EEENS_10tfloat32_tENS5_IJlSB_lEEESH_NS5_IJSB_llEEENS4_8TiledMMAINS4_8MMA_AtomIJNS4_17SM100_MMA_TF32_SSISH_SH_fLi64ELi256ELNS4_4UMMA5MajorE0ELSO_1ELNSN_7ScaleInE0ELSP_0EEEEEENS4_6LayoutISC_NS5_IJNSA_ILi0EEEST_ST_EEEEENS5_IJNS4_10UnderscoreESW_SW_EEEEENS4_13SM90_TMA_LOADENS4_14ComposedLayoutINS4_7SwizzleILi3ELi4ELi3EEENS4_18smem_ptr_flag_bitsILi32EEENSS_INS5_IJNSA_ILi8EEENSA_ILi32EEEEEENS5_IJS16_SB_EEEEEEEvNS4_8identityESZ_NS10_INS11_ILi2ELi5ELi2EEES14_NSS_INS5_IJS16_NSA_ILi4EEEEEENS5_IJSB_S16_EEEEEEEvS1B_EENS_8epilogue10collective18CollectiveEpilogueINS1J_23Sm100TmaWarpSpecializedILi4ELi2ELi16ELb1ELb0EEEJSG_NS5_IJNSS_ISE_SB_EENSS_IS16_SB_EEEEESH_SI_SH_SI_NS1J_6fusion15FusionCallbacksIS1N_NS1R_17LinearCombinationISH_fSH_fLNS_15FloatRoundStyleE2EEESG_S1Q_JEEENS4_5SM1004TMEM4LOAD26SM100_TMEM_LOAD_16dp128b8xESZ_S1A_NS4_17SM75_U32x4_LDSM_NENS4_14SM90_TMA_STOREES1A_NS4_17SM90_U32x4_STSM_NENS4_39AutoVectorizingCopyWithAssumedAlignmentILi128EEEEEEvvEEEEvNT_6ParamsE)
        .other          _ZN7cutlass13device_kernelINS_4gemm6kernel13GemmUniversalIN4cute5tupleIJiiiiEEENS1_10collective13CollectiveMmaINS1_35MainloopSm100TmaUmmaWarpSpecializedILi2ELi2ELi4ENS5_IJNS4_1CILi1EEESB_SB_EEEEENS5_IJNSA_ILi64EEENSA_ILi256EEESE_EEENS_10tfloat32_tENS5_IJlSB_lEEESH_NS5_IJSB_llEEENS4_8TiledMMAINS4_8MMA_AtomIJNS4_17SM100_MMA_TF32_SSISH_SH_fLi64ELi256ELNS4_4UMMA5MajorE0ELSO_1ELNSN_7ScaleInE0ELSP_0EEEEEENS4_6LayoutISC_NS5_IJNSA_ILi0EEEST_ST_EEEEENS5_IJNS4_10UnderscoreESW_SW_EEEEENS4_13SM90_TMA_LOADENS4_14ComposedLayoutINS4_7SwizzleILi3ELi4ELi3EEENS4_18smem_ptr_flag_bitsILi32EEENSS_INS5_IJNSA_ILi8EEENSA_ILi32EEEEEENS5_IJS16_SB_EEEEEEEvNS4_8identityESZ_NS10_INS11_ILi2ELi5ELi2EEES14_NSS_INS5_IJS16_NSA_ILi4EEEEEENS5_IJSB_S16_EEEEEEEvS1B_EENS_8epilogue10collective18CollectiveEpilogueINS1J_23Sm100TmaWarpSpecializedILi4ELi2ELi16ELb1ELb0EEEJSG_NS5_IJNSS_ISE_SB_EENSS_IS16_SB_EEEEESH_SI_SH_SI_NS1J_6fusion15FusionCallbacksIS1N_NS1R_17LinearCombinationISH_fSH_fLNS_15FloatRoundStyleE2EEESG_S1Q_JEEENS4_5SM1004TMEM4LOAD26SM100_TMEM_LOAD_16dp128b8xESZ_S1A_NS4_17SM75_U32x4_LDSM_NENS4_14SM90_TMA_STOREES1A_NS4_17SM90_U32x4_STSM_NENS4_39AutoVectorizingCopyWithAssumedAlignmentILi128EEEEEEvvEEEEvNT_6ParamsE,@"STO_CUDA_ENTRY STV_DEFAULT"
_ZN7cutlass13device_kernelINS_4gemm6kernel13GemmUniversalIN4cute5tupleIJiiiiEEENS1_10collective13CollectiveMmaINS1_35MainloopSm100TmaUmmaWarpSpecializedILi2ELi2ELi4ENS5_IJNS4_1CILi1EEESB_SB_EEEEENS5_IJNSA_ILi64EEENSA_ILi256EEESE_EEENS_10tfloat32_tENS5_IJlSB_lEEESH_NS5_IJSB_llEEENS4_8TiledMMAINS4_8MMA_AtomIJNS4_17SM100_MMA_TF32_SSISH_SH_fLi64ELi256ELNS4_4UMMA5MajorE0ELSO_1ELNSN_7ScaleInE0ELSP_0EEEEEENS4_6LayoutISC_NS5_IJNSA_ILi0EEEST_ST_EEEEENS5_IJNS4_10UnderscoreESW_SW_EEEEENS4_13SM90_TMA_LOADENS4_14ComposedLayoutINS4_7SwizzleILi3ELi4ELi3EEENS4_18smem_ptr_flag_bitsILi32EEENSS_INS5_IJNSA_ILi8EEENSA_ILi32EEEEEENS5_IJS16_SB_EEEEEEEvNS4_8identityESZ_NS10_INS11_ILi2ELi5ELi2EEES14_NSS_INS5_IJS16_NSA_ILi4EEEEEENS5_IJSB_S16_EEEEEEEvS1B_EENS_8epilogue10collective18CollectiveEpilogueINS1J_23Sm100TmaWarpSpecializedILi4ELi2ELi16ELb1ELb0EEEJSG_NS5_IJNSS_ISE_SB_EENSS_IS16_SB_EEEEESH_SI_SH_SI_NS1J_6fusion15FusionCallbacksIS1N_NS1R_17LinearCombinationISH_fSH_fLNS_15FloatRoundStyleE2EEESG_S1Q_JEEENS4_5SM1004TMEM4LOAD26SM100_TMEM_LOAD_16dp128b8xESZ_S1A_NS4_17SM75_U32x4_LDSM_NENS4_14SM90_TMA_STOREES1A_NS4_17SM90_U32x4_STSM_NENS4_39AutoVectorizingCopyWithAssumedAlignmentILi128EEEEEEvvEEEEvNT_6ParamsE:
[----:B------:R-:W1:Y:S01]  /*0000*/  LDC R1, c[0x0][0x37c] ;  /* 0x0000df00ff017b82 */ /* 0x000e620000000800 */
[----:B------:R-:W2:Y:S01]  /*0010*/  S2R R77, SR_TID.X ;  /* 0x00000000004d7919 */ /* 0x000ea20000002100 */
[----:B------:R-:W3:Y:S01]  /*0020*/  LDCU.64 UR4, c[0x0][0x890] ;  /* 0x00011200ff0477ac */ /* 0x000ee20008000a00 */
[----:B------:R-:W-:Y:S02]  /*0030*/  PRMT R64, RZ, 0x7610, R64 ;  /* 0x00007610ff407816 */ /* 0x000fe40000000040 */
[----:B------:R-:W-:Y:S01]  /*0040*/  ELECT P5, URZ, PT ;  /* 0x0000000000ff782f */ /* 0x000fe200038a0000 */
[----:B------:R-:W4:Y:S01]  /*0050*/  LDCU.64 UR46, c[0x0][0x358] ;  /* 0x00006b00ff2e77ac */ /* 0x000f220008000a00 */
[----:B---3--:R-:W-:-:S04]  /*0060*/  UISETP.NE.U32.AND UP0, UPT, UR4, URZ, UPT ;  /* 0x000000ff0400728c */ /* 0x008fc8000bf05070 */
[----:B------:R-:W-:Y:S01]  /*0070*/  UISETP.NE.AND.EX UP0, UPT, UR5, URZ, UPT, UP0 ;  /* 0x000000ff0500728c */ /* 0x000fe2000bf05300 */
[----:B--2---:R-:W-:-:S05]  /*0080*/  SHF.R.U32.HI R70, RZ, 0x5, R77 ;  /* 0x00000005ff467819 */ /* 0x004fca000001164d */
[----:B------:R-:W2:Y:S02]  /*0090*/  SHFL.IDX PT, R0, R70, RZ, 0x1f ;  /* 0x00001fff46007589 */ /* 0x000ea400000e0000 */
[----:B--2---:R-:W-:Y:S01]  /*00a0*/  R2UR UR8, R0 ;  /* 0x00000000000872ca */ /* 0x004fe200000e0000 */
[----:B-1--4-:R-:W-:-:S14]  /*00b0*/  BRA.U UP0, `(.L_x_0) ;  /* 0x00000001002c7547 */ /* 0x012fdc000b800000 */
[----:B------:R-:W1:Y:S02]  /*00c0*/  LDCU.64 UR6, c[0x0][0x888] ;  /* 0x00011100ff0677ac */ /* 0x000e640008000a00 */
[----:B-1----:R-:W-:-:S04]  /*00d0*/  UISETP.NE.U32.AND UP0, UPT, UR6, URZ, UPT ;  /* 0x000000ff0600728c */ /* 0x002fc8000bf05070 */
[----:B------:R-:W-:-:S09]  /*00e0*/  UISETP.NE.AND.EX UP0, UPT, UR7, URZ, UPT, UP0 ;  /* 0x000000ff0700728c */ /* 0x000fd2000bf05300 */
[----:B------:R-:W-:Y:S05]  /*00f0*/  BRA.U !UP0, `(.L_x_1) ;  /* 0x0000000108107547 */ /* 0x000fea000b800000 */
[----:B------:R-:W1:Y:S02]  /*0100*/  LDC.64 R2, c[0x0][0x888] ;  /* 0x00022200ff027b82 */ /* 0x000e640000000a00 */
[----:B-1----:R1:W5:Y:S01]  /*0110*/  LDG.E R35, desc[UR46][R2.64] ;  /* 0x0000002e02237981 */ /* 0x002362000c1e1900 */
[----:B------:R-:W-:Y:S01]  /*0120*/  HFMA2 R64, -RZ, RZ, 0, 5.9604644775390625e-08 ;  /* 0x00000001ff407431 */ /* 0x000fe200000001ff */
[----:B------:R-:W-:Y:S05]  /*0130*/  BRA `(.L_x_0) ;  /* 0x00000000000c7947 */ /* 0x000fea0003800000 */
.L_x_1:
[----:B------:R-:W1:Y:S01]  /*0140*/  LDCU UR6, c[0x0][0x880] ;  /* 0x00011000ff0677ac */ /* 0x000e620008000800 */
[----:B------:R-:W-:Y:S01]  /*0150*/  HFMA2 R64, -RZ, RZ, 0, 5.9604644775390625e-08 ;  /* 0x00000001ff407431 */ /* 0x000fe200000001ff */
[----:B-1----:R-:W-:-:S07]  /*0160*/  MOV R35, UR6 ;  /* 0x0000000600237c02 */ /* 0x002fce0008000f00 */
.L_x_0:
[----:B------:R-:W2:Y:S02]  /*0170*/  LDCU.64 UR6, c[0x0][0x8b0] ;  /* 0x00011600ff0677ac */ /* 0x000ea40008000a00 */
[----:B--2---:R-:W-:-:S04]  /*0180*/  UISETP.NE.U32.AND UP0, UPT, UR6, URZ, UPT ;  /* 0x000000ff0600728c */ /* 0x004fc8000bf05070 */
[----:B------:R-:W-:-:S09]  /*0190*/  UISETP.NE.AND.EX UP0, UPT, UR7, URZ, UPT, UP0 ;  /* 0x000000ff0700728c */ /* 0x000fd2000bf05300 */
[----:B------:R-:W-:Y:S05]  /*01a0*/  BRA.U UP0, `(.L_x_2) ;  /* 0x0000000100247547 */ /* 0x000fea000b800000 */
[----:B------:R-:W2:Y:S02]  /*01b0*/  LDCU.64 UR6, c[0x0][0x8a8] ;  /* 0x00011500ff0677ac */ /* 0x000ea40008000a00 */
[----:B--2---:R-:W-:-:S04]  /*01c0*/  UISETP.NE.U32.AND UP0, UPT, UR6, URZ, UPT ;  /* 0x000000ff0600728c */ /* 0x004fc8000bf05070 */
[----:B------:R-:W-:-:S09]  /*01d0*/  UISETP.NE.AND.EX UP0, UPT, UR7, URZ, UPT, UP0 ;  /* 0x000000ff0700728c */ /* 0x000fd2000bf05300 */
[----:B------:R-:W-:Y:S05]  /*01e0*/  BRA.U !UP0, `(.L_x_3) ;  /* 0x00000001080c7547 */ /* 0x000fea000b800000 */
[----:B-1----:R-:W1:Y:S02]  /*01f0*/  LDC.64 R2, c[0x0][0x8a8] ;  /* 0x00022a00ff027b82 */ /* 0x002e640000000a00 */
[----:B-1----:R2:W5:Y:S01]  /*0200*/  LDG.E R33, desc[UR46][R2.64] ;  /* 0x0000002e02217981 */ /* 0x002562000c1e1900 */
[----:B------:R-:W-:Y:S05]  /*0210*/  BRA `(.L_x_2) ;  /* 0x0000000000087947 */ /* 0x000fea0003800000 */
.L_x_3:
[----:B------:R-:W2:Y:S02]  /*0220*/  LDCU UR6, c[0x0][0x8a0] ;  /* 0x00011400ff0677ac */ /* 0x000ea40008000800 */
[----:B--2---:R-:W-:Y:S02]  /*0230*/  MOV R33, UR6 ;  /* 0x0000000600217c02 */ /* 0x004fe40008000f00 */
.L_x_2:
[----:B------:R-:W-:Y:S01]  /*0240*/  IMAD.U32 R0, RZ, RZ, UR8 ;  /* 0x00000008ff007e24 */ /* 0x000fe2000f8e00ff */
[----:B------:R-:W-:Y:S04]  /*0250*/  BSSY.RECONVERGENT B0, `(.L_x_4) ;  /* 0x000000c000007945 */ /* 0x000fe80003800200 */
[C---:B------:R-:W-:Y:S02]  /*0260*/  ISETP.NE.OR P1, PT, R0.reuse, 0x1, !P5 ;  /* 0x000000010000780c */ /* 0x040fe40006f25670 */
[----:B------:R-:W-:-:S11]  /*0270*/  ISETP.NE.OR P0, PT, R0, 0x3, !P5 ;  /* 0x000000030000780c */ /* 0x000fd60006f05670 */
[----:B------:R-:W-:Y:S05]  /*0280*/  @P1 BRA `(.L_x_5) ;  /* 0x0000000000201947 */ /* 0x000fea0003800000 */
[----:B------:R-:W3:Y:S02]  /*0290*/  LDCU.64 UR6, c[0x0][0x348] ;  /* 0x00006900ff0677ac */ /* 0x000ee40008000a00 */
[----:B---3--:R-:W-:Y:S02]  /*02a0*/  UIADD3 UR10, UP1, UPT, UR6, 0x80, URZ ;  /* 0x00000080060a7890 */ /* 0x008fe4000ff3e0ff */
[----:B------:R-:W-:Y:S02]  /*02b0*/  UIADD3 UR6, UP0, UPT, UR6, 0x180, URZ ;  /* 0x0000018006067890 */ /* 0x000fe4000ff1e0ff */
[----:B------:R-:W-:Y:S02]  /*02c0*/  UIADD3.X UR11, UPT, UPT, URZ, UR7, URZ, UP1, !UPT ;  /* 0x00000007ff0b7290 */ /* 0x000fe40008ffe4ff */
[----:B------:R-:W-:-:S07]  /*02d0*/  UIADD3.X UR7, UPT, UPT, URZ, UR7, URZ, UP0, !UPT ;  /* 0x00000007ff077290 */ /* 0x000fce00087fe4ff */
[----:B------:R3:W-:Y:S02]  /*02e0*/  UTMACCTL.PF [UR10] ;  /* 0x000000000a0079b9 */ /* 0x0007e40008040000 */
[----:B------:R3:W-:Y:S02]  /*02f0*/  UTMACCTL.PF [UR6] ;  /* 0x00000000060079b9 */ /* 0x0007e40008040000 */
[----:B---3--:R-:W-:Y:S01]  /*0300*/  NOP ;  /* 0x0000000000007918 */ /* 0x008fe20000000000 */
.L_x_5:
[----:B------:R-:W-:Y:S05]  /*0310*/  BSYNC.RECONVERGENT B0 ;  /* 0x0000000000007941 */ /* 0x000fea0003800200 */
.L_x_4:
[----:B------:R-:W-:Y:S04]  /*0320*/  BSSY.RECONVERGENT B0, `(.L_x_6) ;  /* 0x000000a000007945 */ /* 0x000fe80003800200 */
        /* <DEDUP_REMOVED lines=9> */
.L_x_7:
[----:B------:R-:W-:Y:S05]  /*03c0*/  BSYNC.RECONVERGENT B0 ;  /* 0x0000000000007941 */ /* 0x000fea0003800200 */
.L_x_6:
[----:B------:R-:W3:Y:S01]  /*03d0*/  LDCU.64 UR6, c[0x0][0x888] ;  /* 0x00011100ff0677ac */ /* 0x000ee20008000a00 */
[----:B------:R-:W-:Y:S02]  /*03e0*/  UISETP.EQ.U32.AND UP1, UPT, UR4, URZ, UPT ;  /* 0x000000ff0400728c */ /* 0x000fe4000bf22070 */
[----:B------:R-:W-:Y:S02]  /*03f0*/  UPLOP3.LUT UP2, UPT, UPT, UPT, UPT, 0x80, 0x8 ;  /* 0x000000000008789c */ /* 0x000fe40003f4f070 */
[----:B---3--:R-:W-:-:S04]  /*0400*/  UISETP.NE.U32.AND UP0, UPT, UR6, URZ, UPT ;  /* 0x000000ff0600728c */ /* 0x008fc8000bf05070 */
[----:B------:R-:W-:-:S04]  /*0410*/  UISETP.NE.AND.EX UP0, UPT, UR7, URZ, UPT, UP0 ;  /* 0x000000ff0700728c */ /* 0x000fc8000bf05300 */
[----:B------:R-:W-:-:S04]  /*0420*/  UISETP.EQ.OR.EX UP3, UPT, UR5, URZ, !UP0, UP1 ;  /* 0x000000ff0500728c */ /* 0x000fc8000c762710 */
[----:B------:R-:W-:-:S05]  /*0430*/  UP2UR UR49, UPR, URZ, 0x8 ;  /* 0x00000008ff317883 */ /* 0x000fca0008000000 */
[----:B------:R-:W-:Y:S07]  /*0440*/  BRA.U !UP3, `(.L_x_8) ;  /* 0x000000010b207547 */ /* 0x000fee000b800000 */
[----:B------:R-:W-:Y:S01]  /*0450*/  UISETP.NE.U32.AND UP2, UPT, UR4, URZ, UPT ;  /* 0x000000ff0400728c */ /* 0x000fe2000bf45070 */
[----:B-----5:R-:W-:Y:S01]  /*0460*/  FSETP.NEU.AND P0, PT, R35, RZ, PT ;  /* 0x000000ff2300720b */ /* 0x020fe20003f0d000 */
[----:B------:R-:W-:Y:S02]  /*0470*/  USEL UR4, URZ, 0xffffffff, UP0 ;  /* 0xffffffffff047887 */ /* 0x000fe40008000000 */
[----:B------:R-:W-:-:S10]  /*0480*/  UISETP.NE.AND.EX UP2, UPT, UR5, URZ, UPT, UP2 ;  /* 0x000000ff0500728c */ /* 0x000fd4000bf45320 */
[----:B------:R-:W-:Y:S01]  /*0490*/  VOTEU.ANY UP1, P0 ;  /* 0x0000000000ff7886 */ /* 0x000fe20000020100 */
[----:B------:R-:W-:-:S04]  /*04a0*/  @!UP2 USEL UR4, URZ, 0xffffffff, UP1 ;  /* 0xffffffffff04a887 */ /* 0x000fc80008800000 */
[----:B------:R-:W-:-:S04]  /*04b0*/  ULOP3.LUT UR4, UR4, 0x1, URZ, 0xc0, !UPT ;  /* 0x0000000104047892 */ /* 0x000fc8000f8ec0ff */
[----:B------:R-:W-:-:S11]  /*04c0*/  UISETP.NE.U32.AND UP2, UPT, UR4, 0x1, UPT ;  /* 0x000000010400788c */ /* 0x000fd6000bf45070 */
.L_x_8:
[----:B-12---:R-:W1:Y:S01]  /*04d0*/  SHFL.IDX PT, R2, R70, RZ, 0x1f ;  /* 0x00001fff46027589 */ /* 0x006e6200000e0000 */
[----:B------:R-:W-:-:S04]  /*04e0*/  UISETP.NE.AND UP1, UPT, UR8, 0x2, UPT ;  /* 0x000000020800788c */ /* 0x000fc8000bf25270 */
[----:B------:R-:W-:Y:S01]  /*04f0*/  USEL UR6, URZ, 0x1, UP1 ;  /* 0x00000001ff067887 */ /* 0x000fe20008800000 */
[----:B-1----:R-:W-:-:S13]  /*0500*/  ISETP.NE.AND P0, PT, R2, RZ, PT ;  /* 0x000000ff0200720c */ /* 0x002fda0003f05270 */
[----:B------:R-:W-:Y:S05]  /*0510*/  @P0 BRA `(.L_x_9) ;  /* 0x0000000000380947 */ /* 0x000fea0003800000 */
[----:B------:R-:W1:Y:S01]  /*0520*/  S2UR UR5, SR_CgaCtaId ;  /* 0x00000000000579c3 */ /* 0x000e620000008800 */
[----:B------:R-:W-:Y:S01]  /*0530*/  UMOV UR7, 0x400 ;  /* 0x0000040000077882 */ /* 0x000fe20000000000 */
[----:B------:R-:W-:Y:S01]  /*0540*/  UMOV UR4, 0x1 ;  /* 0x0000000100047882 */ /* 0x000fe20000000000 */
[----:B------:R-:W-:Y:S01]  /*0550*/  ELECT P0, URZ, PT ;  /* 0x0000000000ff782f */ /* 0x000fe20003800000 */
[----:B------:R-:W-:-:S04]  /*0560*/  UIADD3 UR10, UPT, UPT, -UR4, 0x100000, URZ ;  /* 0x00100000040a7890 */ /* 0x000fc8000fffe1ff */
[----:B------:R-:W-:Y:S02]  /*0570*/  USHF.L.U32 UR11, UR10, 0xb, URZ ;  /* 0x0000000b0a0b7899 */ /* 0x000fe400080006ff */
[----:B------:R-:W-:Y:S02]  /*0580*/  USHF.L.U32 UR10, UR10, 0x1, URZ ;  /* 0x000000010a0a7899 */ /* 0x000fe400080006ff */
[----:B-1----:R-:W-:Y:S01]  /*0590*/  ULEA UR5, UR5, UR7, 0x18 ;  /* 0x0000000705057291 */ /* 0x002fe2000f8ec0ff */
[----:B------:R-:W1:Y:S11]  /*05a0*/  FENCE.VIEW.ASYNC.S ;  /* 0x00000000000073c6 */ /* 0x000e760000000000 */
[----:B-1----:R1:W2:Y:S01]  /*05b0*/  SYNCS.EXCH.64 URZ, [UR5], UR10 ;  /* 0x0000000a05ff75b2 */ /* 0x0022a20008000100 */
[----:B------:R1:W3:Y:S01]  /*05c0*/  SYNCS.EXCH.64 URZ, [UR5+0x10], UR10 ;  /* 0x0000100a05ff75b2 */ /* 0x0002e20008000100 */
[----:B------:R1:W4:Y:S01]  /*05d0*/  SYNCS.EXCH.64 URZ, [UR5+0x8], UR10 ;  /* 0x0000080a05ff75b2 */ /* 0x0003220008000100 */
[----:B------:R1:W1:Y:S01]  /*05e0*/  SYNCS.EXCH.64 URZ, [UR5+0x18], UR10 ;  /* 0x0000180a05ff75b2 */ /* 0x0002620008000100 */
[----:B------:R-:W-:Y:S01]  /*05f0*/  NOP ;  /* 0x0000000000007918 */ /* 0x000fe20000000000 */
.L_x_9:
[----:B------:R-:W2:Y:S01]  /*0600*/  SHFL.IDX PT, R2, R70, RZ, 0x1f ;  /* 0x00001fff46027589 */ /* 0x000ea200000e0000 */
[----:B------:R-:W-:Y:S01]  /*0610*/  NOP ;  /* 0x0000000000007918 */ /* 0x000fe20000000000 */
[----:B--2---:R-:W-:-:S13]  /*0620*/  ISETP.NE.AND P0, PT, R2, 0x1, PT ;  /* 0x000000010200780c */ /* 0x004fda0003f05270 */
[----:B------:R-:W-:Y:S05]  /*0630*/  @P0 BRA `(.L_x_10) ;  /* 0x0000000000580947 */ /* 0x000fea0003800000 */
[----:B------:R-:W2:Y:S01]  /*0640*/  S2UR UR7, SR_CgaCtaId ;  /* 0x00000000000779c3 */ /* 0x000ea20000008800 */
[----:B------:R-:W-:Y:S01]  /*0650*/  UMOV UR9, 0x400 ;  /* 0x0000040000097882 */ /* 0x000fe20000000000 */
[----:B-1----:R-:W-:Y:S01]  /*0660*/  UMOV UR5, 0x20 ;  /* 0x0000002000057882 */ /* 0x002fe20000000000 */
[----:B------:R-:W-:Y:S01]  /*0670*/  UMOV UR4, 0x80 ;  /* 0x0000008000047882 */ /* 0x000fe20000000000 */
[----:B------:R-:W-:-:S04]  /*0680*/  UIADD3 UR10, UPT, UPT, -UR5, 0x100000, URZ ;  /* 0x00100000050a7890 */ /* 0x000fc8000fffe1ff */
[----:B------:R-:W-:Y:S02]  /*0690*/  USHF.L.U32 UR11, UR10, 0xb, URZ ;  /* 0x0000000b0a0b7899 */ /* 0x000fe400080006ff */
[----:B------:R-:W-:Y:S02]  /*06a0*/  USHF.L.U32 UR10, UR10, 0x1, URZ ;  /* 0x000000010a0a7899 */ /* 0x000fe400080006ff */
[----:B------:R-:W-:-:S04]  /*06b0*/  UIADD3 UR4, UPT, UPT, -UR4, 0x100000, URZ ;  /* 0x0010000004047890 */ /* 0x000fc8000fffe1ff */
[----:B------:R-:W-:Y:S02]  /*06c0*/  USHF.L.U32 UR5, UR4, 0xb, URZ ;  /* 0x0000000b04057899 */ /* 0x000fe400080006ff */
[----:B------:R-:W-:Y:S01]  /*06d0*/  USHF.L.U32 UR4, UR4, 0x1, URZ ;  /* 0x0000000104047899 */ /* 0x000fe200080006ff */
[----:B------:R-:W-:Y:S01]  /*06e0*/  ELECT P0, URZ, PT ;  /* 0x0000000000ff782f */ /* 0x000fe20003800000 */
[----:B--2---:R-:W-:Y:S01]  /*06f0*/  ULEA UR7, UR7, UR9, 0x18 ;  /* 0x0000000907077291 */ /* 0x004fe2000f8ec0ff */
[----:B------:R-:W1:Y:S11]  /*0700*/  FENCE.VIEW.ASYNC.S ;  /* 0x00000000000073c6 */ /* 0x000e760000000000 */
[----:B-1----:R2:W1:Y:S01]  /*0710*/  SYNCS.EXCH.64 URZ, [UR7+0x20], UR10 ;  /* 0x0000200a07ff75b2 */ /* 0x0024620008000100 */
[----:B------:R2:W1:Y:S01]  /*0720*/  SYNCS.EXCH.64 URZ, [UR7+0x40], UR4 ;  /* 0x0000400407ff75b2 */ /* 0x0004620008000100 */
[----:B------:R2:W1:Y:S01]  /*0730*/  SYNCS.EXCH.64 URZ, [UR7+0x28], UR10 ;  /* 0x0000280a07ff75b2 */ /* 0x0004620008000100 */
[----:B------:R2:W1:Y:S01]  /*0740*/  SYNCS.EXCH.64 URZ, [UR7+0x48], UR4 ;  /* 0x0000480407ff75b2 */ /* 0x0004620008000100 */
[----:B------:R2:W1:Y:S01]  /*0750*/  SYNCS.EXCH.64 URZ, [UR7+0x30], UR10 ;  /* 0x0000300a07ff75b2 */ /* 0x0004620008000100 */
[----:B------:R2:W1:Y:S01]  /*0760*/  SYNCS.EXCH.64 URZ, [UR7+0x50], UR4 ;  /* 0x0000500407ff75b2 */ /* 0x0004620008000100 */
[----:B------:R2:W1:Y:S01]  /*0770*/  SYNCS.EXCH.64 URZ, [UR7+0x38], UR10 ;  /* 0x0000380a07ff75b2 */ /* 0x0004620008000100 */
[----:B------:R2:W1:Y:S02]  /*0780*/  SYNCS.EXCH.64 URZ, [UR7+0x58], UR4 ;  /* 0x0000580407ff75b2 */ /* 0x0004640008000100 */
[----:B--2---:R-:W-:Y:S01]  /*0790*/  NOP ;  /* 0x0000000000007918 */ /* 0x004fe20000000000 */
.L_x_10:
[----:B------:R-:W2:Y:S01]  /*07a0*/  SHFL.IDX PT, R2, R70, RZ, 0x1f ;  /* 0x00001fff46027589 */ /* 0x000ea200000e0000 */
[----:B------:R-:W-:Y:S01]  /*07b0*/  NOP ;  /* 0x0000000000007918 */ /* 0x000fe20000000000 */
[----:B--2---:R-:W-:-:S13]  /*07c0*/  ISETP.NE.AND P0, PT, R2, 0x3, PT ;  /* 0x000000030200780c */ /* 0x004fda0003f05270 */
[----:B------:R-:W-:Y:S05]  /*07d0*/  @P0 BRA `(.L_x_11) ;  /* 0x0000000000300947 */ /* 0x000fea0003800000 */
[----:B-1----:R-:W1:Y:S01]  /*07e0*/  S2UR UR5, SR_CgaCtaId ;  /* 0x00000000000579c3 */ /* 0x002e620000008800 */
        /* <DEDUP_REMOVED lines=8> */
[----:B-1----:R2:W1:Y:S01]  /*0870*/  SYNCS.EXCH.64 URZ, [UR5+0x60], UR10 ;  /* 0x0000600a05ff75b2 */ /* 0x0024620008000100 */
[----:B------:R2:W1:Y:S02]  /*0880*/  SYNCS.EXCH.64 URZ, [UR5+0x68], UR10 ;  /* 0x0000680a05ff75b2 */ /* 0x0004640008000100 */
[----:B--2---:R-:W-:Y:S01]  /*0890*/  NOP ;  /* 0x0000000000007918 */ /* 0x004fe20000000000 */
.L_x_11:
[----:B------:R-:W2:Y:S01]  /*08a0*/  SHFL.IDX PT, R2, R70, RZ, 0x1f ;  /* 0x00001fff46027589 */ /* 0x000ea200000e0000 */
[----:B------:R-:W-:Y:S01]  /*08b0*/  NOP ;  /* 0x0000000000007918 */ /* 0x000fe20000000000 */
[----:B--2---:R-:W-:-:S13]  /*08c0*/  ISETP.NE.AND P0, PT, R2, 0x4, PT ;  /* 0x000000040200780c */ /* 0x004fda0003f05270 */
[----:B------:R-:W-:Y:S05]  /*08d0*/  @P0 BRA `(.L_x_12) ;  /* 0x00000000004c0947 */ /* 0x000fea0003800000 */
[----:B-1----:R-:W1:Y:S01]  /*08e0*/  S2UR UR5, SR_CgaCtaId ;  /* 0x00000000000579c3 */ /* 0x002e620000008800 */
[----:B------:R-:W-:Y:S01]  /*08f0*/  UMOV UR9, 0x100 ;  /* 0x0000010000097882 */ /* 0x000fe20000000000 */
[----:B------:R-:W-:Y:S01]  /*0900*/  UMOV UR7, 0x400 ;  /* 0x0000040000077882 */ /* 0x000fe20000000000 */
[----:B------:R-:W-:Y:S01]  /*0910*/  USEL UR9, UR9, 0xe0, UP2 ;  /* 0x000000e009097887 */ /* 0x000fe20009000000 */
[----:B------:R-:W-:Y:S01]  /*0920*/  UMOV UR4, 0x1 ;  /* 0x0000000100047882 */ /* 0x000fe20000000000 */
[----:B------:R-:W-:Y:S01]  /*0930*/  ELECT P0, URZ, PT ;  /* 0x0000000000ff782f */ /* 0x000fe20003800000 */
[----:B------:R-:W-:-:S04]  /*0940*/  UIADD3 UR10, UPT, UPT, -UR4, 0x100000, URZ ;  /* 0x00100000040a7890 */ /* 0x000fc8000fffe1ff */
[----:B------:R-:W-:Y:S02]  /*0950*/  USHF.L.U32 UR11, UR10, 0xb, URZ ;  /* 0x0000000b0a0b7899 */ /* 0x000fe400080006ff */
[----:B------:R-:W-:Y:S02]  /*0960*/  USHF.L.U32 UR10, UR10, 0x1, URZ ;  /* 0x000000010a0a7899 */ /* 0x000fe400080006ff */
[----:B------:R-:W-:-:S04]  /*0970*/  UIADD3 UR12, UPT, UPT, -UR9, 0x100000, URZ ;  /* 0x00100000090c7890 */ /* 0x000fc8000fffe1ff */
[----:B------:R-:W-:Y:S02]  /*0980*/  USHF.L.U32 UR13, UR12, 0xb, URZ ;  /* 0x0000000b0c0d7899 */ /* 0x000fe400080006ff */
[----:B------:R-:W-:Y:S02]  /*0990*/  USHF.L.U32 UR12, UR12, 0x1, URZ ;  /* 0x000000010c0c7899 */ /* 0x000fe400080006ff */
[----:B-1----:R-:W-:Y:S01]  /*09a0*/  ULEA UR5, UR5, UR7, 0x18 ;  /* 0x0000000705057291 */ /* 0x002fe2000f8ec0ff */
[----:B------:R-:W1:Y:S11]  /*09b0*/  FENCE.VIEW.ASYNC.S ;  /* 0x00000000000073c6 */ /* 0x000e760000000000 */
[----:B-1----:R2:W1:Y:S01]  /*09c0*/  SYNCS.EXCH.64 URZ, [UR5+0x70], UR10 ;  /* 0x0000700a05ff75b2 */ /* 0x0024620008000100 */
[----:B------:R2:W1:Y:S01]  /*09d0*/  SYNCS.EXCH.64 URZ, [UR5+0x80], UR12 ;  /* 0x0000800c05ff75b2 */ /* 0x0004620008000100 */
[----:B------:R2:W1:Y:S01]  /*09e0*/  SYNCS.EXCH.64 URZ, [UR5+0x78], UR10 ;  /* 0x0000780a05ff75b2 */ /* 0x0004620008000100 */
[----:B------:R2:W1:Y:S02]  /*09f0*/  SYNCS.EXCH.64 URZ, [UR5+0x88], UR12 ;  /* 0x0000880c05ff75b2 */ /* 0x0004640008000100 */
[----:B--2---:R-:W-:Y:S01]  /*0a00*/  NOP ;  /* 0x0000000000007918 */ /* 0x004fe20000000000 */
.L_x_12:
        /* <DEDUP_REMOVED lines=26> */
.L_x_13:
        /* <DEDUP_REMOVED lines=18> */
.L_x_14:
[----:B-1----:R-:W1:Y:S01]  /*0cd0*/  S2UR UR5, SR_CTAID.X ;  /* 0x00000000000579c3 */ /* 0x002e620000002500 */
[----:B------:R-:W-:-:S05]  /*0ce0*/  CS2R.32 R65, SR_CgaSize ;  /* 0x0000000000417805 */ /* 0x000fca0000008a00 */
[----:B------:R-:W-:-:S05]  /*0cf0*/  IMAD R65, R65, -0xa0, RZ ;  /* 0xffffff6041417824 */ /* 0x000fca00078e02ff */
[----:B------:R-:W-:-:S14]  /*0d00*/  R2UR UR9, R65 ;  /* 0x00000000410972ca */ /* 0x000fdc00000e0000 */
[----:B------:R-:W2:Y:S01]  /*0d10*/  LDCU UR9, c[0x0][UR9+0x2b0] ;  /* 0x00005600090977ac */ /* 0x000ea20008000800 */
[----:B------:R-:W-:Y:S01]  /*0d20*/  NOP ;  /* 0x0000000000007918 */ /* 0x000fe20000000000 */
[----:B------:R-:W-:-:S05]  /*0d30*/  CS2R.32 R65, SR_CgaSize ;  /* 0x0000000000417805 */ /* 0x000fca0000008a00 */
[----:B------:R-:W-:-:S05]  /*0d40*/  IMAD R65, R65, -0xa0, RZ ;  /* 0xffffff6041417824 */ /* 0x000fca00078e02ff */
[----:B------:R-:W-:-:S14]  /*0d50*/  R2UR UR7, R65 ;  /* 0x00000000410772ca */ /* 0x000fdc00000e0000 */
[----:B------:R-:W3:Y:S01]  /*0d60*/  LDCU UR7, c[0x0][UR7+0x2b4] ;  /* 0x00005680070777ac */ /* 0x000ee20008000800 */
[----:B------:R-:W4:Y:S08]  /*0d70*/  S2UR UR4, SR_CTAID.Y ;  /* 0x00000000000479c3 */ /* 0x000f300000002600 */
[----:B------:R-:W3:Y:S01]  /*0d80*/  LDC R10, c[0x0][0xb24] ;  /* 0x0002c900ff0a7b82 */ /* 0x000ee20000000800 */
[----:B-1----:R-:W-:-:S02]  /*0d90*/  I2FP.F32.U32 R63, UR5 ;  /* 0x00000005003f7c45 */ /* 0x002fc40008201000 */
[----:B------:R-:W-:-:S05]  /*0da0*/  CS2R.32 R3, SR_CgaSize ;  /* 0x0000000000037805 */ /* 0x000fca0000008a00 */
[----:B------:R-:W-:-:S06]  /*0db0*/  IMAD R3, R3, -0xa0, RZ ;  /* 0xffffff6003037824 */ /* 0x000fcc00078e02ff */
[----:B------:R-:W1:Y:S01]  /*0dc0*/  LDC R3, c[0x0][R3+0x2a0] ;  /* 0x0000a80003037b82 */ /* 0x000e620000000800 */
[----:B------:R-:W-:Y:S01]  /*0dd0*/  MOV R15, UR5 ;  /* 0x00000005000f7c02 */ /* 0x000fe20008000f00 */
[----:B--2---:R-:W-:Y:S01]  /*0de0*/  FMUL R63, R63, UR9 ;  /* 0x000000093f3f7c20 */ /* 0x004fe20008400000 */
[----:B----4-:R-:W-:Y:S02]  /*0df0*/  I2FP.F32.U32 R62, UR4 ;  /* 0x00000004003e7c45 */ /* 0x010fe40008201000 */
[----:B------:R-:W-:-:S05]  /*0e00*/  CS2R.32 R2, SR_CgaSize ;  /* 0x0000000000027805 */ /* 0x000fca0000008a00 */
[----:B------:R-:W-:-:S06]  /*0e10*/  IMAD R2, R2, -0xa0, RZ ;  /* 0xffffff6002027824 */ /* 0x000fcc00078e02ff */
[----:B------:R-:W2:Y:S01]  /*0e20*/  LDC R2, c[0x0][R2+0x2a4] ;  /* 0x0000a90002027b82 */ /* 0x000ea20000000800 */
[----:B------:R-:W-:Y:S01]  /*0e30*/  IMAD.U32 R14, RZ, RZ, UR4 ;  /* 0x00000004ff0e7e24 */ /* 0x000fe2000f8e00ff */
[----:B------:R-:W4:Y:S01]  /*0e40*/  F2I.U32.TRUNC.NTZ R63, R63 ;  /* 0x0000003f003f7305 */ /* 0x000f22000020f000 */
[----:B---3--:R-:W-:-:S05]  /*0e50*/  FMUL R62, R62, UR7 ;  /* 0x000000073e3e7c20 */ /* 0x008fca0008400000 */
[----:B------:R-:W-:Y:S01]  /*0e60*/  BAR.SYNC.DEFER_BLOCKING 0x0 ;  /* 0x0000000000007b1d */ /* 0x000fe20000010000 */
[----:B------:R-:W-:-:S07]  /*0e70*/  ISETP.GE.AND P0, PT, R10, 0x1, PT ;  /* 0x000000010a00780c */ /* 0x000fce0003f06270 */
[----:B------:R-:W3:Y:S01]  /*0e80*/  S2UR UR7, SR_CTAID.Z ;  /* 0x00000000000779c3 */ /* 0x000ee20000002700 */
[----:B------:R-:W2:Y:S01]  /*0e90*/  F2I.U32.TRUNC.NTZ R62, R62 ;  /* 0x0000003e003e7305 */ /* 0x000ea2000020f000 */
[----:B----4-:R-:W-:-:S05]  /*0ea0*/  IADD3 R63, PT, PT, -R63, RZ, RZ ;  /* 0x000000ff3f3f7210 */ /* 0x010fca0007ffe1ff */
[----:B-1----:R-:W-:Y:S01]  /*0eb0*/  IMAD R63, R3, R63, UR5 ;  /* 0x00000005033f7e24 */ /* 0x002fe2000f8e023f */
[----:B--2---:R-:W-:-:S05]  /*0ec0*/  IADD3 R62, PT, PT, -R62, RZ, RZ ;  /* 0x000000ff3e3e7210 */ /* 0x004fca0007ffe1ff */
[----:B------:R-:W-:Y:S02]  /*0ed0*/  IMAD R62, R2, R62, UR4 ;  /* 0x00000004023e7e24 */ /* 0x000fe4000f8e023e */
[----:B---3--:R-:W-:Y:S01]  /*0ee0*/  IMAD.U32 R65, RZ, RZ, UR7 ;  /* 0x00000007ff417e24 */ /* 0x008fe2000f8e00ff */
[----:B------:R-:W-:Y:S06]  /*0ef0*/  @!P0 BRA `(.L_x_15) ;  /* 0x0000000000b88947 */ /* 0x000fec0003800000 */
[----:B------:R-:W1:Y:S01]  /*0f00*/  LDC.64 R4, c[0x0][0xb18] ;  /* 0x0002c600ff047b82 */ /* 0x000e620000000a00 */
[----:B------:R-:W-:-:S07]  /*0f10*/  ISETP.NE.AND P0, PT, R10, 0x1, PT ;  /* 0x000000010a00780c */ /* 0x000fce0003f05270 */
[----:B------:R-:W2:Y:S08]  /*0f20*/  LDC R9, c[0x0][0xb0c] ;  /* 0x0002c300ff097b82 */ /* 0x000eb00000000800 */
[----:B------:R-:W3:Y:S08]  /*0f30*/  LDC R12, c[0x0][0x370] ;  /* 0x0000dc00ff0c7b82 */ /* 0x000ef00000000800 */
[----:B------:R-:W4:Y:S01]  /*0f40*/  LDC R11, c[0x0][0x374] ;  /* 0x0000dd00ff0b7b82 */ /* 0x000f220000000800 */
[----:B-1----:R-:W-:-:S07]  /*0f50*/  ISETP.NE.AND P1, PT, R4, 0x1, PT ;  /* 0x000000010400780c */ /* 0x002fce0003f25270 */
[----:B------:R-:W3:Y:S01]  /*0f60*/  LDC.64 R6, c[0x0][0xb10] ;  /* 0x0002c400ff067b82 */ /* 0x000ee20000000a00 */
[----:B--2---:R-:W-:-:S07]  /*0f70*/  ISETP.NE.AND P2, PT, R9, 0x1, PT ;  /* 0x000000010900780c */ /* 0x004fce0003f45270 */
[----:B------:R-:W1:Y:S08]  /*0f80*/  LDC R8, c[0x0][0xb20] ;  /* 0x0002c800ff087b82 */ /* 0x000e700000000800 */
[----:B------:R-:W2:Y:S01]  /*0f90*/  LDC.64 R2, c[0x0][0xb28] ;  /* 0x0002ca00ff027b82 */ /* 0x000ea20000000a00 */
[----:B----4-:R-:W-:-:S04]  /*0fa0*/  IMAD.HI.U32 R13, R11, R5, RZ ;  /* 0x000000050b0d7227 */ /* 0x010fc800078e00ff */
[----:B------:R-:W-:-:S04]  /*0fb0*/  IMAD.HI.U32 R5, R14, R5, RZ ;  /* 0x000000050e057227 */ /* 0x000fc800078e00ff */
[----:B---3--:R-:W-:-:S05]  /*0fc0*/  IMAD.HI.U32 R16, R12, R6, RZ ;  /* 0x000000060c107227 */ /* 0x008fca00078e00ff */
[-C--:B------:R-:W-:Y:S01]  /*0fd0*/  @P2 SHF.R.U32.HI R12, RZ, R7.reuse, R16 ;  /* 0x00000007ff0c2219 */ /* 0x080fe20000011610 */
[----:B------:R-:W-:Y:S01]  /*0fe0*/  IMAD.HI.U32 R16, R15, R6, RZ ;  /* 0x000000060f107227 */ /* 0x000fe200078e00ff */
[-C--:B-1----:R-:W-:Y:S02]  /*0ff0*/  @P1 SHF.R.U32.HI R11, RZ, R8.reuse, R13 ;  /* 0x00000008ff0b1219 */ /* 0x082fe4000001160d */
[----:B------:R-:W-:Y:S02]  /*1000*/  SHF.R.U32.HI R5, RZ, R8, R5 ;  /* 0x00000008ff057219 */ /* 0x000fe40000011605 */
[----:B------:R-:W-:Y:S02]  /*1010*/  SHF.R.U32.HI R16, RZ, R7, R16 ;  /* 0x00000007ff107219 */ /* 0x000fe40000011610 */
[----:B------:R-:W-:Y:S01]  /*1020*/  SEL R5, R14, R5, !P1 ;  /* 0x000000050e057207 */ /* 0x000fe20004800000 */
[----:B--2---:R-:W-:Y:S01]  /*1030*/  IMAD.HI.U32 R13, R11, R2, RZ ;  /* 0x000000020b0d7227 */ /* 0x004fe200078e00ff */
[----:B------:R-:W-:-:S03]  /*1040*/  SEL R16, R15, R16, !P2 ;  /* 0x000000100f107207 */ /* 0x000fc60005000000 */
[----:B------:R-:W-:Y:S01]  /*1050*/  IMAD.HI.U32 R6, R12, R2, RZ ;  /* 0x000000020c067227 */ /* 0x000fe200078e00ff */
[----:B------:R-:W-:-:S04]  /*1060*/  @P0 SHF.R.U32.HI R11, RZ, R3, R13 ;  /* 0x00000003ff0b0219 */ /* 0x000fc8000001160d */
[----:B------:R-:W-:Y:S01]  /*1070*/  @P0 SHF.R.U32.HI R12, RZ, R3, R6 ;  /* 0x00000003ff0c0219 */ /* 0x000fe20000011606 */
[----:B------:R-:W-:-:S04]  /*1080*/  IMAD R11, R11, R10, RZ ;  /* 0x0000000a0b0b7224 */ /* 0x000fc800078e02ff */
[----:B------:R-:W-:Y:S01]  /*1090*/  IMAD R6, R12, R10, RZ ;  /* 0x0000000a0c067224 */ /* 0x000fe200078e02ff */
[----:B------:R-:W-:-:S04]  /*10a0*/  ISETP.GE.AND P1, PT, R5, R11, PT ;  /* 0x0000000b0500720c */ /* 0x000fc80003f26270 */
[----:B------:R-:W-:Y:S01]  /*10b0*/  ISETP.GE.OR P1, PT, R16, R6, P1 ;  /* 0x000000061000720c */ /* 0x000fe20000f26670 */
[----:B------:R-:W-:-:S05]  /*10c0*/  IMAD.HI.U32 R6, R5, R2, RZ ;  /* 0x0000000205067227 */ /* 0x000fca00078e00ff */
[----:B------:R-:W-:-:S04]  /*10d0*/  SHF.R.U32.HI R6, RZ, R3, R6 ;  /* 0x00000003ff067219 */ /* 0x000fc80000011606 */
[----:B------:R-:W-:-:S03]  /*10e0*/  SEL R6, R5, R6, !P0 ;  /* 0x0000000605067207 */ /* 0x000fc60004000000 */
[----:B------:R-:W-:Y:S01]  /*10f0*/  @!P1 IMAD.HI.U32 R7, R16, R2, RZ ;  /* 0x0000000210079227 */ /* 0x000fe200078e00ff */
[----:B------:R-:W-:-:S04]  /*1100*/  IADD3 R2, PT, PT, -R6, RZ, RZ ;  /* 0x000000ff06027210 */ /* 0x000fc80007ffe1ff */
[----:B------:R-:W-:Y:S01]  /*1110*/  @!P1 SHF.R.U32.HI R3, RZ, R3, R7 ;  /* 0x00000003ff039219 */ /* 0x000fe20000011607 */
[----:B------:R-:W-:Y:S01]  /*1120*/  IMAD R2, R10, R2, R5 ;  /* 0x000000020a027224 */ /* 0x000fe200078e0205 */
[----:B------:R-:W-:Y:S02]  /*1130*/  IADD3 R7, PT, PT, -R5, RZ, RZ ;  /* 0x000000ff05077210 */ /* 0x000fe40007ffe1ff */
[----:B------:R-:W-:-:S03]  /*1140*/  @!P1 SEL R3, R16, R3, !P0 ;  /* 0x0000000310039207 */ /* 0x000fc60004000000 */
[----:B------:R-:W-:Y:S02]  /*1150*/  IMAD R7, R4, R7, R14 ;  /* 0x0000000704077224 */ /* 0x000fe400078e020e */
[--C-:B------:R-:W-:Y:S02]  /*1160*/  @!P1 IMAD.IADD R6, R6, 0x1, -R3.reuse ;  /* 0x0000000106069824 */ /* 0x100fe400078e0a03 */
[----:B------:R-:W-:Y:S01]  /*1170*/  @!P1 IMAD R3, R2, R12, R3 ;  /* 0x0000000c02039224 */ /* 0x000fe200078e0203 */
[----:B------:R-:W-:Y:S01]  /*1180*/  IADD3 R2, PT, PT, -R16, RZ, RZ ;  /* 0x000000ff10027210 */ /* 0x000fe20007ffe1ff */
[----:B------:R-:W-:Y:S02]  /*1190*/  @!P1 IMAD R5, R6, R10, R16 ;  /* 0x0000000a06059224 */ /* 0x000fe400078e0210 */
[----:B------:R-:W-:Y:S02]  /*11a0*/  @!P1 IMAD.MOV.U32 R16, RZ, RZ, R3 ;  /* 0x000000ffff109224 */ /* 0x000fe400078e0003 */
[----:B------:R-:W-:-:S02]  /*11b0*/  IMAD R2, R9, R2, R15 ;  /* 0x0000000209027224 */ /* 0x000fc400078e020f */
[----:B------:R-:W-:Y:S02]  /*11c0*/  IMAD R14, R5, R4, R7 ;  /* 0x00000004050e7224 */ /* 0x000fe400078e0207 */
[----:B------:R-:W-:Y:S02]  /*11d0*/  IMAD R15, R16, R9, R2 ;  /* 0x00000009100f7224 */ /* 0x000fe400078e0202 */
.L_x_15:
[----:B------:R-:W1:Y:S01]  /*11e0*/  LDCU UR4, c[0x0][0xb30] ;  /* 0x00016600ff0477ac */ /* 0x000e620008000800 */
[----:B------:R-:W2:Y:S08]  /*11f0*/  S2UR UR37, SR_CgaCtaId ;  /* 0x00000000002579c3 */ /* 0x000eb00000008800 */
[----:B------:R-:W3:Y:S01]  /*1200*/  LDC R26, c[0x0][0xb24] ;  /* 0x0002c900ff1a7b82 */ /* 0x000ee20000000800 */
[----:B-1----:R-:W-:-:S09]  /*1210*/  UISETP.NE.AND UP1, UPT, UR4, 0x1, UPT ;  /* 0x000000010400788c */ /* 0x002fd2000bf25270 */
[----:B--2---:R-:W-:Y:S05]  /*1220*/  BRA.U UP1, `(.L_x_16) ;  /* 0x0000000101407547 */ /* 0x004fea000b800000 */
[----:B------:R-:W1:Y:S08]  /*1230*/  LDC.64 R4, c[0x0][0xb10] ;  /* 0x0002c400ff047b82 */ /* 0x000e700000000a00 */
[----:B------:R-:W2:Y:S08]  /*1240*/  LDC.64 R2, c[0x0][0xb18] ;  /* 0x0002c600ff027b82 */ /* 0x000eb00000000a00 */
[----:B------:R-:W4:Y:S08]  /*1250*/  LDC R6, c[0x0][0xb20] ;  /* 0x0002c800ff067b82 */ /* 0x000f300000000800 */
[----:B------:R-:W3:Y:S01]  /*1260*/  LDC R7, c[0x0][0xb0c] ;  /* 0x0002c300ff077b82 */ /* 0x000ee20000000800 */
[----:B-1----:R-:W-:-:S05]  /*1270*/  IMAD.HI.U32 R4, R15, R4, RZ ;  /* 0x000000040f047227 */ /* 0x002fca00078e00ff */
[----:B------:R-:W-:Y:S01]  /*1280*/  SHF.R.U32.HI R4, RZ, R5, R4 ;  /* 0x00000005ff047219 */ /* 0x000fe20000011604 */
[----:B--2---:R-:W-:Y:S01]  /*1290*/  IMAD.HI.U32 R3, R14, R3, RZ ;  /* 0x000000030e037227 */ /* 0x004fe200078e00ff */
[----:B------:R-:W-:-:S04]  /*12a0*/  ISETP.NE.AND P0, PT, R2, 0x1, PT ;  /* 0x000000010200780c */ /* 0x000fc80003f05270 */
[----:B----4-:R-:W-:-:S04]  /*12b0*/  SHF.R.U32.HI R3, RZ, R6, R3 ;  /* 0x00000006ff037219 */ /* 0x010fc80000011603 */
[----:B------:R-:W-:Y:S02]  /*12c0*/  SEL R3, R14, R3, !P0 ;  /* 0x000000030e037207 */ /* 0x000fe40004000000 */
[----:B---3--:R-:W-:-:S04]  /*12d0*/  ISETP.NE.AND P1, PT, R7, 0x1, PT ;  /* 0x000000010700780c */ /* 0x008fc80003f25270 */
[----:B------:R-:W-:-:S05]  /*12e0*/  SEL R4, R15, R4, !P1 ;  /* 0x000000040f047207 */ /* 0x000fca0004800000 */
[----:B------:R-:W-:Y:S02]  /*12f0*/  IMAD.IADD R5, R3, 0x1, -R4 ;  /* 0x0000000103057824 */ /* 0x000fe400078e0a04 */
[----:B------:R-:W-:Y:S02]  /*1300*/  IMAD.IADD R3, R4, 0x1, -R3 ;  /* 0x0000000104037824 */ /* 0x000fe400078e0a03 */
[----:B------:R-:W-:Y:S02]  /*1310*/  IMAD R15, R5, R7, R15 ;  /* 0x00000007050f7224 */ /* 0x000fe400078e020f */
[----:B------:R-:W-:-:S07]  /*1320*/  IMAD R14, R3, R2, R14 ;  /* 0x00000002030e7224 */ /* 0x000fce00078e020e */
.L_x_16:
[----:B------:R-:W-:Y:S01]  /*1330*/  BAR.SYNC.DEFER_BLOCKING 0x0 ;  /* 0x0000000000007b1d */ /* 0x000fe20000010000 */
[----:B------:R-:W-:Y:S01]  /*1340*/  UISETP.NE.AND UP1, UPT, UR8, 0x2, UPT ;  /* 0x000000020800788c */ /* 0x000fe2000bf25270 */
[----:B------:R-:W-:Y:S02]  /*1350*/  ISETP.NE.OR P5, PT, R0, 0x2, !P5 ;  /* 0x000000020000780c */ /* 0x000fe40006fa5670 */
[----:B------:R-:W-:-:S06]  /*1360*/  LOP3.LUT R2, R77, 0x1f, RZ, 0xc0, !PT ;  /* 0x0000001f4d027812 */ /* 0x000fcc00078ec0ff */
[----:B------:R-:W-:Y:S05]  /*1370*/  BRA.U UP1, `(.L_x_17) ;  /* 0x00000019016c7547 */ /* 0x000fea000b800000 */
[----:B------:R-:W1:Y:S01]  /*1380*/  LDCU UR13, c[0x0][0x38c] ;  /* 0x00007180ff0d77ac */ /* 0x000e620008000800 */
[----:B------:R-:W2:Y:S01]  /*1390*/  LDC R8, c[0x0][0x370] ;  /* 0x0000dc00ff087b82 */ /* 0x000ea20000000800 */
[----:B------:R-:W-:Y:S01]  /*13a0*/  PLOP3.LUT P1, PT, PT, PT, UP2, 0x80, 0x8 ;  /* 0x000000000008781c */ /* 0x000fe20003f2f028 */
[----:B------:R-:W-:Y:S01]  /*13b0*/  IMAD.MOV.U32 R17, RZ, RZ, 0x1 ;  /* 0x00000001ff117424 */ /* 0x000fe200078e00ff */
[----:B------:R-:W-:Y:S01]  /*13c0*/  ISETP.EQ.OR P4, PT, R2, RZ, P5 ;  /* 0x000000ff0200720c */ /* 0x000fe20002f82670 */
[----:B------:R-:W-:Y:S01]  /*13d0*/  IMAD.MOV.U32 R16, RZ, RZ, RZ ;  /* 0x000000ffff107224 */ /* 0x000fe200078e00ff */
[----:B------:R-:W-:Y:S02]  /*13e0*/  PLOP3.LUT P1, PT, P1, PT, PT, 0x8, 0x80 ;  /* 0x000000000080781c */ /* 0x000fe40000f2e170 */
[----:B------:R-:W-:Y:S01]  /*13f0*/  CS2R R12, SRZ ;  /* 0x00000000000c7805 */ /* 0x000fe2000001ff00 */
[----:B------:R-:W-:Y:S01]  /*1400*/  IMAD.MOV.U32 R11, RZ, RZ, 0x1 ;  /* 0x00000001ff0b7424 */ /* 0x000fe200078e00ff */
[----:B------:R-:W4:Y:S01]  /*1410*/  LDC R0, c[0x0][0x374] ;  /* 0x0000dd00ff007b82 */ /* 0x000f220000000800 */
[----:B------:R-:W2:Y:S01]  /*1420*/  LDCU.64 UR22, c[0x0][0x348] ;  /* 0x00006900ff1677ac */ /* 0x000ea20008000a00 */
[----:B------:R-:W-:Y:S01]  /*1430*/  UMOV UR6, URZ ;  /* 0x000000ff00067c82 */ /* 0x000fe20008000000 */
[----:B-1----:R-:W-:-:S04]  /*1440*/  UIADD3 UR5, UPT, UPT, UR13, 0x3f, URZ ;  /* 0x0000003f0d057890 */ /* 0x002fc8000fffe0ff */
[----:B------:R-:W-:-:S04]  /*1450*/  USHF.R.S32.HI UR4, URZ, 0x1f, UR5 ;  /* 0x0000001fff047899 */ /* 0x000fc80008011405 */
[----:B------:R-:W-:-:S04]  /*1460*/  ULEA.HI UR4, UR4, UR5, URZ, 0x6 ;  /* 0x0000000504047291 */ /* 0x000fc8000f8f30ff */
[----:B------:R-:W-:Y:S02]  /*1470*/  USHF.R.S32.HI UR15, URZ, 0x6, UR4 ;  /* 0x00000006ff0f7899 */ /* 0x000fe40008011404 */
[----:B------:R-:W-:Y:S02]  /*1480*/  UIADD3 UR4, UPT, UPT, UR13, -0x1, URZ ;  /* 0xffffffff0d047890 */ /* 0x000fe4000fffe0ff */
[----:B------:R-:W-:Y:S02]  /*1490*/  UISETP.LT.U32.AND UP0, UPT, UR15, 0x2, UPT ;  /* 0x000000020f00788c */ /* 0x000fe4000bf01070 */
[----:B------:R-:W-:Y:S02]  /*14a0*/  UISETP.GE.U32.AND UP1, UPT, UR4, -0x7f, UPT ;  /* 0xffffff810400788c */ /* 0x000fe4000bf26070 */
[----:B------:R-:W-:Y:S02]  /*14b0*/  USEL UR14, UR15, 0x2, UP0 ;  /* 0x000000020f0e7887 */ /* 0x000fe40008000000 */
[----:B------:R-:W-:-:S02]  /*14c0*/  UIADD3 UR13, UPT, UPT, UR13, 0x7e, URZ ;  /* 0x0000007e0d0d7890 */ /* 0x000fc4000fffe0ff */
[----:B------:R-:W-:Y:S02]  /*14d0*/  UIADD3 UR5, UPT, UPT, UR14, -0x1, URZ ;  /* 0xffffffff0e057890 */ /* 0x000fe4000fffe0ff */
[----:B------:R-:W-:-:S03]  /*14e0*/  UIADD3 UR7, UPT, UPT, UR15, -UR14, URZ ;  /* 0x8000000e0f077290 */ /* 0x000fc6000fffe0ff */
[----:B------:R-:W-:-:S04]  /*14f0*/  @UP1 UIADD3 UR5, UPT, UPT, UR14, URZ, URZ ;  /* 0x000000ff0e051290 */ /* 0x000fc8000fffe0ff */
[----:B--2---:R-:W-:-:S12]  /*1500*/  UIADD3 UR5, UPT, UPT, UR5, 0x1, URZ ;  /* 0x0000000105057890 */ /* 0x004fd8000fffe0ff */
.L_x_39:
[----:B------:R-:W-:Y:S01]  /*1510*/  UISETP.NE.AND UP0, UPT, UR37, URZ, UPT ;  /* 0x000000ff2500728c */ /* 0x000fe2000bf05270 */
[----:B------:R-:W1:Y:S08]  /*1520*/  S2UR UR37, SR_CgaCtaId ;  /* 0x00000000002579c3 */ /* 0x000e700000008800 */
[----:B------:R-:W-:Y:S05]  /*1530*/  BRA.U UP0, `(.L_x_18) ;  /* 0x0000000100347547 */ /* 0x000fea000b800000 */
[----:B------:R-:W2:Y:S01]  /*1540*/  S2R R2, SR_CgaCtaId ;  /* 0x0000000000027919 */ /* 0x000ea20000008800 */
[----:B------:R-:W-:-:S04]  /*1550*/  MOV R3, 0x400 ;  /* 0x0000040000037802 */ /* 0x000fc80000000f00 */
[----:B--2---:R-:W-:Y:S02]  /*1560*/  LEA R2, R2, R3, 0x18 ;  /* 0x0000000302027211 */ /* 0x004fe400078ec0ff */
[----:B------:R-:W-:-:S03]  /*1570*/  SHF.L.U32 R3, R11, 0x1f, RZ ;  /* 0x0000001f0b037819 */ /* 0x000fc600000006ff */
[----:B------:R-:W-:-:S04]  /*1580*/  IMAD R2, R12, 0x8, R2 ;  /* 0x000000080c027824 */ /* 0x000fc800078e0202 */
[----:B------:R-:W2:Y:S02]  /*1590*/  SYNCS.PHASECHK.TRANS64.TRYWAIT P0, [R2+URZ+0xe0], R3 ;  /* 0x0000e003020075a7 */ /* 0x000ea400080011ff */
[----:B--2---:R-:W-:Y:S05]  /*15a0*/  @!P0 BRA `(.L_x_19) ;  /* 0x000000a000e08947 */ /* 0x004fea0003800000 */
.L_x_169:
[----:B------:R-:W-:Y:S01]  /*15b0*/  VIADD R12, R12, 0x1 ;  /* 0x000000010c0c7836 */ /* 0x000fe20000000000 */
[----:B------:R2:W-:Y:S04]  /*15c0*/  SYNCS.ARRIVE.TRANS64.A1T0 RZ, [R2+URZ+0xd0], RZ ;  /* 0x0000d0ff02ff79a7 */ /* 0x0005e800081000ff */
[----:B------:R-:W-:-:S04]  /*15d0*/  ISETP.NE.AND P0, PT, R12, 0x2, PT ;  /* 0x000000020c00780c */ /* 0x000fc80003f05270 */
[----:B------:R-:W-:Y:S02]  /*15e0*/  SEL R12, R12, RZ, P0 ;  /* 0x000000ff0c0c7207 */ /* 0x000fe40000000000 */
[----:B--2---:R-:W-:-:S04]  /*15f0*/  SEL R2, RZ, 0x1, P0 ;  /* 0x00000001ff027807 */ /* 0x004fc80000000000 */
[----:B------:R-:W-:-:S07]  /*1600*/  LOP3.LUT R11, R11, R2, RZ, 0x3c, !PT ;  /* 0x000000020b0b7212 */ /* 0x000fce00078e3cff */
.L_x_18:
[----:B------:R-:W-:Y:S01]  /*1610*/  UMOV UR4, 0x400 ;  /* 0x0000040000047882 */ /* 0x000fe20000000000 */
[----:B------:R-:W-:Y:S01]  /*1620*/  SHF.L.U32 R2, R17, 0x1f, RZ ;  /* 0x0000001f11027819 */ /* 0x000fe200000006ff */
[----:B-1----:R-:W-:Y:S01]  /*1630*/  ULEA UR4, UR37, UR4, 0x18 ;  /* 0x0000000425047291 */ /* 0x002fe2000f8ec0ff */
[----:B------:R-:W-:Y:S01]  /*1640*/  R2UR UR66, R14 ;  /* 0x000000000e4272ca */ /* 0x000fe200000e0000 */
[----:B------:R-:W-:Y:S02]  /*1650*/  UISETP.GE.U32.AND UP0, UPT, UR13, 0x7f, UPT ;  /* 0x0000007f0d00788c */ /* 0x000fe4000bf06070 */
[----:B------:R-:W-:Y:S01]  /*1660*/  ULEA UR8, UR6, UR4, 0x3 ;  /* 0x0000000406087291 */ /* 0x000fe2000f8e18ff */
[----:B------:R-:W-:-:S08]  /*1670*/  UMOV UR21, URZ ;  /* 0x000000ff00157c82 */ /* 0x000fd00008000000 */
[----:B------:R1:W2:Y:S01]  /*1680*/  SYNCS.PHASECHK.TRANS64.TRYWAIT P2, [UR8+0x10], R2 ;  /* 0x00001002ff0075a7 */ /* 0x0002a20008041108 */
[----:B------:R-:W-:Y:S01]  /*1690*/  R2UR UR8, R15 ;  /* 0x000000000f0872ca */ /* 0x000fe200000e0000 */
[----:B------:R-:W-:-:S12]  /*16a0*/  USHF.L.U32 UR66, UR66, 0x8, URZ ;  /* 0x0000000842427899 */ /* 0x000fd800080006ff */
[----:B------:R-:W-:-:S06]  /*16b0*/  USHF.L.U32 UR8, UR8, 0x6, URZ ;  /* 0x0000000608087899 */ /* 0x000fcc00080006ff */
[----:B------:R-:W-:Y:S01]  /*16c0*/  IMAD.U32 R5, RZ, RZ, UR8 ;  /* 0x00000008ff057e24 */ /* 0x000fe2000f8e00ff */
[----:B------:R-:W-:Y:S06]  /*16d0*/  BRA.U !UP0, `(.L_x_20) ;  /* 0x0000000508c87547 */ /* 0x000fec000b800000 */
[----:B------:R-:W-:Y:S02]  /*16e0*/  UIADD3 UR58, UPT, UPT, UR66, 0x20, URZ ;  /* 0x00000020423a7890 */ /* 0x000fe4000fffe0ff */
[----:B------:R-:W-:Y:S02]  /*16f0*/  UIADD3 UR50, UPT, UPT, UR66, 0x40, URZ ;  /* 0x0000004042327890 */ /* 0x000fe4000fffe0ff */
[----:B------:R-:W-:Y:S02]  /*1700*/  UIADD3 UR42, UPT, UPT, UR66, 0x60, URZ ;  /* 0x00000060422a7890 */ /* 0x000fe4000fffe0ff */
[----:B------:R-:W-:Y:S02]  /*1710*/  UIADD3 UR34, UPT, UPT, UR66, 0x80, URZ ;  /* 0x0000008042227890 */ /* 0x000fe4000fffe0ff */
[----:B------:R-:W-:Y:S02]  /*1720*/  UIADD3 UR26, UPT, UPT, UR66, 0xa0, URZ ;  /* 0x000000a0421a7890 */ /* 0x000fe4000fffe0ff */
[----:B------:R-:W-:-:S02]  /*1730*/  UIADD3 UR18, UPT, UPT, UR66, 0xc0, URZ ;  /* 0x000000c042127890 */ /* 0x000fc4000fffe0ff */
[----:B------:R-:W-:Y:S01]  /*1740*/  UIADD3 UR10, UPT, UPT, UR66, 0xe0, URZ ;  /* 0x000000e0420a7890 */ /* 0x000fe2000fffe0ff */
[----:B------:R-:W-:Y:S01]  /*1750*/  UMOV UR30, URZ ;  /* 0x000000ff001e7c82 */ /* 0x000fe20008000000 */
[----:B------:R-:W-:-:S10]  /*1760*/  UMOV UR29, UR6 ;  /* 0x00000006001d7c82 */ /* 0x000fd40008000000 */
.L_x_27:
[----:B------:R-:W-:Y:S01]  /*1770*/  ULEA UR6, UR29, UR4, 0x3 ;  /* 0x000000041d067291 */ /* 0x000fe2000f8e18ff */
[----:B--2---:R-:W-:-:S05]  /*1780*/  @!P5 MOV R4, 0x14000 ;  /* 0x000140000004d802 */ /* 0x004fca0000000f00 */
[----:B-1----:R-:W-:Y:S01]  /*1790*/  MOV R2, UR6 ;  /* 0x0000000600027c02 */ /* 0x002fe20008000f00 */
[----:B--2---:R-:W-:Y:S06]  /*17a0*/  @P2 BRA `(.L_x_21) ;  /* 0x0000000000102947 */ /* 0x004fec0003800000 */
[----:B------:R-:W-:Y:S02]  /*17b0*/  R2UR UR6, R2 ;  /* 0x00000000020672ca */ /* 0x000fe400000e0000 */
[----:B------:R-:W-:-:S11]  /*17c0*/  SHF.L.U32 R6, R17, 0x1f, RZ ;  /* 0x0000001f11067819 */ /* 0x000fd600000006ff */
[----:B------:R-:W1:Y:S02]  /*17d0*/  SYNCS.PHASECHK.TRANS64.TRYWAIT P0, [UR6+0x10], R6 ;  /* 0x00001006ff0075a7 */ /* 0x000e640008001106 */
[----:B-1----:R-:W-:Y:S05]  /*17e0*/  @!P0 BRA `(.L_x_22) ;  /* 0x000000a000648947 */ /* 0x002fea0003800000 */
.L_x_21:
[----:B------:R-:W-:Y:S01]  /*17f0*/  R2UR UR6, R2 ;  /* 0x00000000020672ca */ /* 0x000fe200000e0000 */
[----:B------:R-:W-:-:S12]  /*1800*/  BSSY.RECONVERGENT B0, `(.L_x_23) ;  /* 0x0000004000007945 */ /* 0x000fd80003800200 */
[----:B------:R2:W-:Y:S01]  /*1810*/  @!P5 SYNCS.ARRIVE.TRANS64 RZ, [UR6], R4 ;  /* 0x00000004ffffd9a7 */ /* 0x0005e20008000006 */
[----:B------:R-:W-:Y:S05]  /*1820*/  @P4 BRA `(.L_x_24) ;  /* 0x0000000000044947 */ /* 0x000fea0003800000 */
[----:B------:R-:W-:Y:S05]  /*1830*/  BPT.TRAP 0x1 ;  /* 0x000000040000795c */ /* 0x000fea0000300000 */
.L_x_24:
[----:B------:R-:W-:Y:S05]  /*1840*/  BSYNC.RECONVERGENT B0 ;  /* 0x0000000000007941 */ /* 0x000fea0003800200 */
.L_x_23:
[----:B------:R-:W-:Y:S01]  /*1850*/  UIADD3 UR6, UPT, UPT, UR29, 0x1, URZ ;  /* 0x000000011d067890 */ /* 0x000fe2000fffe0ff */
[----:B------:R-:W-:Y:S01]  /*1860*/  BSSY.RECONVERGENT B0, `(.L_x_25) ;  /* 0x0000054000007945 */ /* 0x000fe20003800200 */
[----:B------:R-:W-:Y:S02]  /*1870*/  ELECT P0, URZ, PT ;  /* 0x0000000000ff782f */ /* 0x000fe40003800000 */
[----:B------:R-:W-:-:S04]  /*1880*/  UISETP.NE.AND UP0, UPT, UR6, 0x2, UPT ;  /* 0x000000020600788c */ /* 0x000fc8000bf05270 */
[----:B------:R-:W-:Y:S02]  /*1890*/  USEL UR9, URZ, 0x1, UP0 ;  /* 0x00000001ff097887 */ /* 0x000fe40008000000 */
[----:B------:R-:W-:-:S04]  /*18a0*/  USEL UR6, UR6, URZ, UP0 ;  /* 0x000000ff06067287 */ /* 0x000fc80008000000 */
[----:B------:R-:W-:Y:S01]  /*18b0*/  ULEA UR8, UR6, UR4, 0x3 ;  /* 0x0000000406087291 */ /* 0x000fe2000f8e18ff */
[----:B------:R-:W-:-:S04]  /*18c0*/  LOP3.LUT R17, R17, UR9, RZ, 0x3c, !PT ;  /* 0x0000000911117c12 */ /* 0x000fc8000f8e3cff */
[----:B-1----:R-:W-:-:S04]  /*18d0*/  SHF.L.U32 R3, R17, 0x1f, RZ ;  /* 0x0000001f11037819 */ /* 0x002fc800000006ff */
[----:B------:R1:W1:Y:S01]  /*18e0*/  SYNCS.PHASECHK.TRANS64.TRYWAIT P2, [UR8+0x10], R3 ;  /* 0x00001003ff0075a7 */ /* 0x0002620008041108 */
[----:B------:R-:W-:Y:S05]  /*18f0*/  @!P0 BRA `(.L_x_26) ;  /* 0x0000000400288947 */ /* 0x000fea0003800000 */
[----:B------:R-:W-:Y:S01]  /*1900*/  R2UR UR9, R2 ;  /* 0x00000000020972ca */ /* 0x000fe200000e0000 */
[----:B------:R-:W-:Y:S01]  /*1910*/  ULEA UR72, UR29, UR4, 0xe ;  /* 0x000000041d487291 */ /* 0x000fe2000f8e70ff */
[----:B------:R-:W-:Y:S01]  /*1920*/  R2UR UR12, R65 ;  /* 0x00000000410c72ca */ /* 0x000fe200000e0000 */
[----:B------:R-:W-:Y:S01]  /*1930*/  ULEA UR8, UR29, UR4, 0x10 ;  /* 0x000000041d087291 */ /* 0x000fe2000f8e80ff */
[----:B------:R-:W-:Y:S01]  /*1940*/  MOV.SPILL R7, UR66 ;  /* 0x0000004200077c02 */ /* 0x000fe20009000f00 */
[----:B------:R-:W-:Y:S01]  /*1950*/  UIADD3 UR16, UPT, UPT, UR72, 0x8800, URZ ;  /* 0x0000880048107890 */ /* 0x000fe2000fffe0ff */
[----:B------:R-:W-:Y:S01]  /*1960*/  R2UR UR75, R5 ;  /* 0x00000000054b72ca */ /* 0x000fe200000e0000 */
[----:B------:R-:W-:Y:S02]  /*1970*/  USHF.L.U32 UR11, UR30, 0x6, URZ ;  /* 0x000000061e0b7899 */ /* 0x000fe400080006ff */
[----:B------:R-:W-:Y:S02]  /*1980*/  UIADD3 UR64, UPT, UPT, UR8, 0x10800, URZ ;  /* 0x0001080008407890 */ /* 0x000fe4000fffe0ff */
[----:B-1----:R-:W-:Y:S01]  /*1990*/  IMAD.U32 R3, RZ, RZ, UR16 ;  /* 0x00000010ff037e24 */ /* 0x002fe2000f8e00ff */
[----:B------:R-:W-:Y:S01]  /*19a0*/  UIADD3 UR54, UP1, UPT, UR22, 0x80, URZ ;  /* 0x0000008016367890 */ /* 0x000fe2000ff3e0ff */
[----:B------:R-:W-:-:S02]  /*19b0*/  UMOV UR65, UR9 ;  /* 0x0000000900417c82 */ /* 0x000fc40008000000 */
[----:B------:R-:W-:Y:S01]  /*19c0*/  UMOV UR68, UR12 ;  /* 0x0000000c00447c82 */ /* 0x000fe20008000000 */
[----:B------:R-:W-:Y:S01]  /*19d0*/  UMOV UR67, UR11 ;  /* 0x0000000b00437c82 */ /* 0x000fe20008000000 */
[----:B------:R-:W-:Y:S01]  /*19e0*/  MOV.SPILL R15, UR68 ;  /* 0x00000044000f7c02 */ /* 0x000fe20009000f00 */
[----:B------:R-:W-:Y:S01]  /*19f0*/  UIADD3.X UR55, UPT, UPT, URZ, UR23, URZ, UP1, !UPT ;  /* 0x00000017ff377290 */ /* 0x000fe20008ffe4ff */
[----:B------:R-:W-:Y:S01]  /*1a00*/  MOV.SPILL R14, UR67 ;  /* 0x00000043000e7c02 */ /* 0x000fe20009000f00 */
[----:B------:R-:W-:Y:S01]  /*1a10*/  USHF.L.U32 UR66, UR30, 0x6, URZ ;  /* 0x000000061e427899 */ /* 0x000fe200080006ff */
[----:B------:R-:W-:Y:S01]  /*1a20*/  MOV.SPILL R6, UR65 ;  /* 0x0000004100067c02 */ /* 0x000fe20009000f00 */
[----:B------:R-:W-:Y:S01]  /*1a30*/  UMOV UR38, 0x0 ;  /* 0x0000000000267882 */ /* 0x000fe20000000000 */
[----:B--2---:R-:W-:Y:S01]  /*1a40*/  MOV.SPILL R4, UR64 ;  /* 0x0000004000047c02 */ /* 0x004fe20009000f00 */
[----:B------:R-:W-:Y:S01]  /*1a50*/  UMOV UR39, 0x10000000 ;  /* 0x1000000000277882 */ /* 0x000fe20000000000 */
[----:B------:R-:W-:Y:S01]  /*1a60*/  R2UR UR64, R3 ;  /* 0x00000000034072ca */ /* 0x000fe200000e0000 */
[----:B------:R-:W-:Y:S01]  /*1a70*/  UIADD3 UR74, UPT, UPT, UR11, 0x20, URZ ;  /* 0x000000200b4a7890 */ /* 0x000fe2000fffe0ff */
[----:B------:R-:W-:Y:S01]  /*1a80*/  R2UR UR65, R2 ;  /* 0x00000000024172ca */ /* 0x000fe200000e0000 */
[----:B------:R-:W-:Y:S01]  /*1a90*/  UMOV UR59, UR66 ;  /* 0x00000042003b7c82 */ /* 0x000fe20008000000 */
[----:B------:R-:W-:Y:S01]  /*1aa0*/  R2UR UR67, R5 ;  /* 0x00000000054372ca */ /* 0x000fe200000e0000 */
[----:B------:R-:W-:Y:S01]  /*1ab0*/  UMOV UR51, UR66 ;  /* 0x0000004200337c82 */ /* 0x000fe20008000000 */
[----:B------:R-:W-:Y:S01]  /*1ac0*/  R2UR UR68, R65 ;  /* 0x00000000414472ca */ /* 0x000fe200000e0000 */
[----:B------:R-:W-:Y:S01]  /*1ad0*/  UMOV UR43, UR66 ;  /* 0x00000042002b7c82 */ /* 0x000fe20008000000 */
[----:B------:R-:W-:Y:S01]  /*1ae0*/  UMOV UR35, UR66 ;  /* 0x0000004200237c82 */ /* 0x000fe20008000000 */
[----:B------:R-:W-:Y:S01]  /*1af0*/  UMOV UR27, UR66 ;  /* 0x00000042001b7c82 */ /* 0x000fe20008000000 */
[----:B------:R-:W-:Y:S01]  /*1b00*/  UMOV UR19, UR66 ;  /* 0x0000004200137c82 */ /* 0x000fe20008000000 */
[----:B------:R-:W-:Y:S01]  /*1b10*/  UMOV UR11, UR66 ;  /* 0x00000042000b7c82 */ /* 0x000fe20008000000 */
[----:B------:R-:W-:-:S02]  /*1b20*/  UIADD3 UR46, UP0, UPT, UR22, 0x180, URZ ;  /* 0x00000180162e7890 */ /* 0x000fc4000ff1e0ff */
[----:B------:R-:W-:Y:S02]  /*1b30*/  UIADD3 UR72, UPT, UPT, UR72, 0xa800, URZ ;  /* 0x0000a80048487890 */ /* 0x000fe4000fffe0ff */
[----:B------:R-:W-:Y:S02]  /*1b40*/  UIADD3.X UR47, UPT, UPT, URZ, UR23, URZ, UP0, !UPT ;  /* 0x00000017ff2f7290 */ /* 0x000fe400087fe4ff */
[----:B------:R-:W-:Y:S01]  /*1b50*/  UIADD3 UR56, UPT, UPT, UR8, 0x12800, URZ ;  /* 0x0001280008387890 */ /* 0x000fe2000fffe0ff */
[----:B------:R1:W-:Y:S01]  /*1b60*/  UTMALDG.3D [UR64], [UR54], desc[UR38] ;  /* 0x00002640360075b4 */ /* 0x0003e20008011000 */
[----:B------:R-:W-:Y:S02]  /*1b70*/  UIADD3 UR48, UPT, UPT, UR8, 0x14800, URZ ;  /* 0x0001480008307890 */ /* 0x000fe4000fffe0ff */
[----:B------:R-:W-:Y:S02]  /*1b80*/  UIADD3 UR40, UPT, UPT, UR8, 0x16800, URZ ;  /* 0x0001680008287890 */ /* 0x000fe4000fffe0ff */
[----:B------:R-:W-:-:S02]  /*1b90*/  UIADD3 UR32, UPT, UPT, UR8, 0x18800, URZ ;  /* 0x0001880008207890 */ /* 0x000fc4000fffe0ff */
[----:B------:R-:W-:Y:S01]  /*1ba0*/  UIADD3 UR24, UPT, UPT, UR8, 0x1a800, URZ ;  /* 0x0001a80008187890 */ /* 0x000fe2000fffe0ff */
[----:B------:R-:W-:Y:S01]  /*1bb0*/  UMOV UR73, UR9 ;  /* 0x0000000900497c82 */ /* 0x000fe20008000000 */
[----:B------:R-:W-:Y:S01]  /*1bc0*/  UMOV UR76, UR12 ;  /* 0x0000000c004c7c82 */ /* 0x000fe20008000000 */
[----:B------:R-:W-:Y:S01]  /*1bd0*/  UIADD3 UR16, UPT, UPT, UR8, 0x1c800, URZ ;  /* 0x0001c80008107890 */ /* 0x000fe2000fffe0ff */
[----:B------:R2:W-:Y:S01]  /*1be0*/  UTMALDG.3D [UR72], [UR54], desc[UR38] ;  /* 0x00002648360075b4 */ /* 0x0005e20008011000 */
[----:B------:R-:W-:Y:S01]  /*1bf0*/  UIADD3 UR8, UPT, UPT, UR8, 0x1e800, URZ ;  /* 0x0001e80008087890 */ /* 0x000fe2000fffe0ff */
[----:B------:R-:W-:Y:S01]  /*1c00*/  UMOV UR57, UR9 ;  /* 0x0000000900397c82 */ /* 0x000fe20008000000 */
        /* <DEDUP_REMOVED lines=11> */
[----:B-1----:R-:W-:-:S02]  /*1cc0*/  R2UR.FILL UR68, R15 ;  /* 0x000000000f4472ca */ /* 0x002fc400004e0000 */
[----:B------:R-:W-:Y:S02]  /*1cd0*/  R2UR.FILL UR67, R14 ;  /* 0x000000000e4372ca */ /* 0x000fe400004e0000 */
[----:B------:R-:W-:Y:S02]  /*1ce0*/  R2UR.FILL UR66, R7 ;  /* 0x00000000074272ca */ /* 0x000fe400004e0000 */
[----:B------:R-:W-:Y:S02]  /*1cf0*/  R2UR.FILL UR65, R6 ;  /* 0x00000000064172ca */ /* 0x000fe400004e0000 */
[----:B------:R-:W-:-:S13]  /*1d00*/  R2UR.FILL UR64, R4 ;  /* 0x00000000044072ca */ /* 0x000fda00004e0000 */
[----:B------:R2:W-:Y:S01]  /*1d10*/  UTMALDG.3D [UR64], [UR46], desc[UR38] ;  /* 0x000026402e0075b4 */ /* 0x0005e20008011000 */
[----:B------:R2:W-:Y:S01]  /*1d20*/  UTMALDG.3D [UR56], [UR46], desc[UR38] ;  /* 0x000026382e0075b4 */ /* 0x0005e20008011000 */
[----:B------:R2:W-:Y:S01]  /*1d30*/  UTMALDG.3D [UR48], [UR46], desc[UR38] ;  /* 0x000026302e0075b4 */ /* 0x0005e20008011000 */
[----:B------:R2:W-:Y:S01]  /*1d40*/  UTMALDG.3D [UR40], [UR46], desc[UR38] ;  /* 0x000026282e0075b4 */ /* 0x0005e20008011000 */
[----:B------:R2:W-:Y:S01]  /*1d50*/  UTMALDG.3D [UR32], [UR46], desc[UR38] ;  /* 0x000026202e0075b4 */ /* 0x0005e20008011000 */
[----:B------:R2:W-:Y:S01]  /*1d60*/  UTMALDG.3D [UR24], [UR46], desc[UR38] ;  /* 0x000026182e0075b4 */ /* 0x0005e20008011000 */
[----:B------:R2:W-:Y:S01]  /*1d70*/  UTMALDG.3D [UR16], [UR46], desc[UR38] ;  /* 0x000026102e0075b4 */ /* 0x0005e20008011000 */
[----:B------:R2:W-:Y:S02]  /*1d80*/  UTMALDG.3D [UR8], [UR46], desc[UR38] ;  /* 0x000026082e0075b4 */ /* 0x0005e40008011000 */
[----:B--2---:R-:W-:Y:S01]  /*1d90*/  NOP ;  /* 0x0000000000007918 */ /* 0x004fe20000000000 */
.L_x_26:
[----:B------:R-:W-:Y:S05]  /*1da0*/  BSYNC.RECONVERGENT B0 ;  /* 0x0000000000007941 */ /* 0x000fea0003800200 */
.L_x_25:
[----:B------:R-:W-:Y:S01]  /*1db0*/  UIADD3 UR30, UPT, UPT, UR30, 0x1, URZ ;  /* 0x000000011e1e7890 */ /* 0x000fe2000fffe0ff */
[----:B------:R-:W-:Y:S01]  /*1dc0*/  UMOV UR29, UR6 ;  /* 0x00000006001d7c82 */ /* 0x000fe20008000000 */
[----:B------:R-:W-:Y:S02]  /*1dd0*/  UMOV UR21, UR5 ;  /* 0x0000000500157c82 */ /* 0x000fe40008000000 */
[----:B------:R-:W-:-:S09]  /*1de0*/  UISETP.NE.AND UP0, UPT, UR30, UR5, UPT ;  /* 0x000000051e00728c */ /* 0x000fd2000bf05270 */
[----:B------:R-:W-:Y:S05]  /*1df0*/  BRA.U UP0, `(.L_x_27) ;  /* 0xfffffff9005c7547 */ /* 0x000fea000b83ffff */
.L_x_20:
[----:B------:R-:W-:Y:S01]  /*1e00*/  ULEA UR8, UR6, UR4, 0x3 ;  /* 0x0000000406087291 */ /* 0x000fe2000f8e18ff */
[----:B-1----:R-:W-:Y:S01]  /*1e10*/  SHF.L.U32 R2, R17, 0x1f, RZ ;  /* 0x0000001f11027819 */ /* 0x002fe200000006ff */
[----:B------:R-:W-:Y:S01]  /*1e20*/  @!P1 SYNCS.ARRIVE.TRANS64.A1T0 RZ, [UR4+0x68], RZ ;  /* 0x000068ffffff99a7 */ /* 0x000fe20008100004 */
[----:B------:R-:W-:-:S06]  /*1e30*/  UISETP.GT.AND UP0, UPT, UR15, UR14, UPT ;  /* 0x0000000e0f00728c */ /* 0x000fcc000bf04270 */
[----:B------:R1:W1:Y:S03]  /*1e40*/  SYNCS.PHASECHK.TRANS64.TRYWAIT P1, [UR8+0x10], R2 ;  /* 0x00001002ff0075a7 */ /* 0x0002660008021108 */
[----:B------:R-:W-:Y:S05]  /*1e50*/  BRA.U !UP0, `(.L_x_28) ;  /* 0x0000000508d87547 */ /* 0x000fea000b800000 */
[----:B------:R-:W-:Y:S02]  /*1e60*/  UIADD3 UR29, UPT, UPT, UR7, UR21, URZ ;  /* 0x00000015071d7290 */ /* 0x000fe4000fffe0ff */
[----:B------:R-:W-:Y:S02]  /*1e70*/  UIADD3 UR58, UPT, UPT, UR66, 0x20, URZ ;  /* 0x00000020423a7890 */ /* 0x000fe4000fffe0ff */
[----:B------:R-:W-:Y:S02]  /*1e80*/  UIADD3 UR50, UPT, UPT, UR66, 0x40, URZ ;  /* 0x0000004042327890 */ /* 0x000fe4000fffe0ff */
[----:B------:R-:W-:Y:S02]  /*1e90*/  UIADD3 UR42, UPT, UPT, UR66, 0x60, URZ ;  /* 0x00000060422a7890 */ /* 0x000fe4000fffe0ff */
[----:B------:R-:W-:Y:S02]  /*1ea0*/  UIADD3 UR34, UPT, UPT, UR66, 0x80, URZ ;  /* 0x0000008042227890 */ /* 0x000fe4000fffe0ff */
[----:B------:R-:W-:-:S02]  /*1eb0*/  UIADD3 UR26, UPT, UPT, UR66, 0xa0, URZ ;  /* 0x000000a0421a7890 */ /* 0x000fc4000fffe0ff */
[----:B------:R-:W-:Y:S02]  /*1ec0*/  UIADD3 UR18, UPT, UPT, UR66, 0xc0, URZ ;  /* 0x000000c042127890 */ /* 0x000fe4000fffe0ff */
[----:B------:R-:W-:Y:S01]  /*1ed0*/  UIADD3 UR10, UPT, UPT, UR66, 0xe0, URZ ;  /* 0x000000e0420a7890 */ /* 0x000fe2000fffe0ff */
[----:B------:R-:W-:-:S11]  /*1ee0*/  UMOV UR30, UR6 ;  /* 0x00000006001e7c82 */ /* 0x000fd60008000000 */
.L_x_35:
[----:B------:R-:W-:Y:S01]  /*1ef0*/  ULEA UR6, UR30, UR4, 0x3 ;  /* 0x000000041e067291 */ /* 0x000fe2000f8e18ff */
[----:B--2---:R-:W-:-:S05]  /*1f00*/  @!P5 MOV R3, 0x14000 ;  /* 0x000140000003d802 */ /* 0x004fca0000000f00 */
[----:B--2---:R-:W-:Y:S01]  /*1f10*/  MOV R4, UR6 ;  /* 0x0000000600047c02 */ /* 0x004fe20008000f00 */
[----:B-1----:R-:W-:Y:S06]  /*1f20*/  @P1 BRA `(.L_x_29) ;  /* 0x0000000000101947 */ /* 0x002fec0003800000 */
[----:B------:R-:W-:Y:S02]  /*1f30*/  R2UR UR6, R4 ;  /* 0x00000000040672ca */ /* 0x000fe400000e0000 */
[----:B------:R-:W-:-:S11]  /*1f40*/  SHF.L.U32 R6, R17, 0x1f, RZ ;  /* 0x0000001f11067819 */ /* 0x000fd600000006ff */
[----:B------:R-:W1:Y:S02]  /*1f50*/  SYNCS.PHASECHK.TRANS64.TRYWAIT P0, [UR6+0x10], R6 ;  /* 0x00001006ff0075a7 */ /* 0x000e640008001106 */
[----:B-1----:R-:W-:Y:S05]  /*1f60*/  @!P0 BRA `(.L_x_30) ;  /* 0x0000009800a08947 */ /* 0x002fea0003800000 */
.L_x_29:
[----:B------:R-:W-:Y:S01]  /*1f70*/  R2UR UR6, R4 ;  /* 0x00000000040672ca */ /* 0x000fe200000e0000 */
[----:B------:R-:W-:-:S12]  /*1f80*/  BSSY.RECONVERGENT B0, `(.L_x_31) ;  /* 0x0000004000007945 */ /* 0x000fd80003800200 */
[----:B------:R2:W-:Y:S01]  /*1f90*/  @!P5 SYNCS.ARRIVE.TRANS64 RZ, [UR6], R3 ;  /* 0x00000003ffffd9a7 */ /* 0x0005e20008000006 */
[----:B------:R-:W-:Y:S05]  /*1fa0*/  @P4 BRA `(.L_x_32) ;  /* 0x0000000000044947 */ /* 0x000fea0003800000 */
[----:B------:R-:W-:Y:S05]  /*1fb0*/  BPT.TRAP 0x1 ;  /* 0x000000040000795c */ /* 0x000fea0000300000 */
.L_x_32:
[----:B------:R-:W-:Y:S05]  /*1fc0*/  BSYNC.RECONVERGENT B0 ;  /* 0x0000000000007941 */ /* 0x000fea0003800200 */
.L_x_31:
        /* <DEDUP_REMOVED lines=12> */
[----:B------:R-:W-:Y:S01]  /*2090*/  USHF.L.U32 UR16, UR21, 0x6, URZ ;  /* 0x0000000615107899 */ /* 0x000fe200080006ff */
[----:B------:R-:W-:Y:S01]  /*20a0*/  R2UR UR11, R65 ;  /* 0x00000000410b72ca */ /* 0x000fe200000e0000 */
[----:B------:R-:W-:Y:S01]  /*20b0*/  ULEA UR72, UR30, UR4, 0xe ;  /* 0x000000041e487291 */ /* 0x000fe2000f8e70ff */
[----:B------:R-:W-:Y:S01]  /*20c0*/  R2UR UR9, R4 ;  /* 0x00000000040972ca */ /* 0x000fe200000e0000 */
[----:B------:R-:W-:Y:S01]  /*20d0*/  UIADD3 UR54, UP1, UPT, UR22, 0x80, URZ ;  /* 0x0000008016367890 */ /* 0x000fe2000ff3e0ff */
[----:B------:R-:W-:Y:S01]  /*20e0*/  MOV.SPILL R14, UR18 ;  /* 0x00000012000e7c02 */ /* 0x000fe20009000f00 */
[----:B------:R-:W-:Y:S01]  /*20f0*/  IMAD.U32 R6, RZ, RZ, UR16 ;  /* 0x00000010ff067e24 */ /* 0x000fe2000f8e00ff */
[----:B------:R-:W-:Y:S01]  /*2100*/  UIADD3 UR16, UPT, UPT, UR72, 0x8800, URZ ;  /* 0x0000880048107890 */ /* 0x000fe2000fffe0ff */
[----:B------:R-:W-:Y:S01]  /*2110*/  MOV.SPILL R20, UR23 ;  /* 0x0000001700147c02 */ /* 0x000fe20009000f00 */
[----:B------:R-:W-:Y:S01]  /*2120*/  UIADD3.X UR55, UPT, UPT, URZ, UR23, URZ, UP1, !UPT ;  /* 0x00000017ff377290 */ /* 0x000fe20008ffe4ff */
[----:B------:R-:W-:Y:S01]  /*2130*/  MOV.SPILL R19, UR22 ;  /* 0x0000001600137c02 */ /* 0x000fe20009000f00 */
[----:B------:R-:W-:Y:S01]  /*2140*/  ULEA UR8, UR30, UR4, 0x10 ;  /* 0x000000041e087291 */ /* 0x000fe2000f8e80ff */
[----:B--2---:R-:W-:Y:S01]  /*2150*/  IMAD.U32 R3, RZ, RZ, UR12 ;  /* 0x0000000cff037e24 */ /* 0x004fe2000f8e00ff */
[----:B------:R-:W-:Y:S01]  /*2160*/  R2UR UR18, R6 ;  /* 0x00000000061272ca */ /* 0x000fe200000e0000 */
[----:B-1----:R-:W-:Y:S01]  /*2170*/  IMAD.U32 R2, RZ, RZ, UR11 ;  /* 0x0000000bff027e24 */ /* 0x002fe2000f8e00ff */
[----:B------:R-:W-:Y:S01]  /*2180*/  UMOV UR20, UR11 ;  /* 0x0000000b00147c82 */ /* 0x000fe20008000000 */
[----:B------:R-:W-:Y:S01]  /*2190*/  UMOV UR17, UR9 ;  /* 0x0000000900117c82 */ /* 0x000fe20008000000 */
[----:B------:R-:W-:Y:S01]  /*21a0*/  MOV.SPILL R15, UR20 ;  /* 0x00000014000f7c02 */ /* 0x000fe20009000f00 */
[----:B------:R-:W-:Y:S01]  /*21b0*/  UIADD3 UR46, UP0, UPT, UR22, 0x180, URZ ;  /* 0x00000180162e7890 */ /* 0x000fe2000ff1e0ff */
[----:B------:R-:W-:Y:S01]  /*21c0*/  MOV.SPILL R7, UR17 ;  /* 0x0000001100077c02 */ /* 0x000fe20009000f00 */
[----:B------:R-:W-:Y:S01]  /*21d0*/  UMOV UR38, 0x0 ;  /* 0x0000000000267882 */ /* 0x000fe20000000000 */
[----:B------:R-:W-:Y:S01]  /*21e0*/  R2UR UR17, R4 ;  /* 0x00000000041172ca */ /* 0x000fe200000e0000 */
[----:B------:R-:W-:Y:S01]  /*21f0*/  UMOV UR39, 0x10000000 ;  /* 0x1000000000277882 */ /* 0x000fe20000000000 */
[----:B------:R-:W-:Y:S01]  /*2200*/  R2UR UR19, R3 ;  /* 0x00000000031372ca */ /* 0x000fe200000e0000 */
[----:B------:R-:W-:Y:S01]  /*2210*/  UMOV UR75, UR12 ;  /* 0x0000000c004b7c82 */ /* 0x000fe20008000000 */
[----:B------:R-:W-:Y:S01]  /*2220*/  R2UR UR20, R2 ;  /* 0x00000000021472ca */ /* 0x000fe200000e0000 */
[----:B------:R-:W-:Y:S01]  /*2230*/  UIADD3 UR74, UPT, UPT, UR18, 0x20, URZ ;  /* 0x00000020124a7890 */ /* 0x000fe2000fffe0ff */
[----:B------:R-:W-:Y:S01]  /*2240*/  MOV.SPILL R18, UR21 ;  /* 0x0000001500127c02 */ /* 0x000fe20009000f00 */
[----:B------:R-:W-:Y:S01]  /*2250*/  UIADD3 UR72, UPT, UPT, UR72, 0xa800, URZ ;  /* 0x0000a80048487890 */ /* 0x000fe2000fffe0ff */
[----:B------:R-:W-:Y:S01]  /*2260*/  R2UR.FILL UR22, R19 ;  /* 0x00000000131672ca */ /* 0x000fe200004e0000 */
        /* <DEDUP_REMOVED lines=8> */
[----:B------:R-:W-:Y:S01]  /*22f0*/  UIADD3.X UR47, UPT, UPT, URZ, UR23, URZ, UP0, !UPT ;  /* 0x00000017ff2f7290 */ /* 0x000fe200087fe4ff */
[----:B------:R1:W-:Y:S01]  /*2300*/  UTMALDG.3D [UR16], [UR54], desc[UR38] ;  /* 0x00002610360075b4 */ /* 0x0003e20008011000 */
[----:B------:R-:W-:Y:S01]  /*2310*/  UIADD3 UR64, UPT, UPT, UR8, 0x10800, URZ ;  /* 0x0001080008407890 */ /* 0x000fe2000fffe0ff */
[----:B------:R-:W-:Y:S01]  /*2320*/  R2UR.FILL UR23, R20 ;  /* 0x00000000141772ca */ /* 0x000fe200004e0000 */
[----:B------:R-:W-:Y:S01]  /*2330*/  UMOV UR67, UR18 ;  /* 0x0000001200437c82 */ /* 0x000fe20008000000 */
        /* <DEDUP_REMOVED lines=8> */
[----:B------:R-:W-:-:S02]  /*23c0*/  UIADD3 UR48, UPT, UPT, UR8, 0x14800, URZ ;  /* 0x0001480008307890 */ /* 0x000fc4000fffe0ff */
[----:B------:R-:W-:Y:S02]  /*23d0*/  UIADD3 UR40, UPT, UPT, UR8, 0x16800, URZ ;  /* 0x0001680008287890 */ /* 0x000fe4000fffe0ff */
[----:B------:R-:W-:Y:S02]  /*23e0*/  UIADD3 UR32, UPT, UPT, UR8, 0x18800, URZ ;  /* 0x0001880008207890 */ /* 0x000fe4000fffe0ff */
[----:B------:R-:W-:Y:S01]  /*23f0*/  UIADD3 UR24, UPT, UPT, UR8, 0x1a800, URZ ;  /* 0x0001a80008187890 */ /* 0x000fe2000fffe0ff */
[----:B------:R-:W-:Y:S01]  /*2400*/  UMOV UR73, UR9 ;  /* 0x0000000900497c82 */ /* 0x000fe20008000000 */
[----:B------:R-:W-:Y:S01]  /*2410*/  UMOV UR65, UR9 ;  /* 0x0000000900417c82 */ /* 0x000fe20008000000 */
[----:B------:R-:W-:Y:S01]  /*2420*/  UMOV UR57, UR9 ;  /* 0x0000000900397c82 */ /* 0x000fe20008000000 */
[----:B------:R2:W-:Y:S01]  /*2430*/  UTMALDG.3D [UR72], [UR54], desc[UR38] ;  /* 0x00002648360075b4 */ /* 0x0005e20008011000 */
[----:B------:R-:W-:Y:S01]  /*2440*/  UMOV UR49, UR9 ;  /* 0x0000000900317c82 */ /* 0x000fe20008000000 */
[----:B------:R-:W-:Y:S01]  /*2450*/  UMOV UR41, UR9 ;  /* 0x0000000900297c82 */ /* 0x000fe20008000000 */
[----:B------:R-:W-:Y:S01]  /*2460*/  UMOV UR33, UR9 ;  /* 0x0000000900217c82 */ /* 0x000fe20008000000 */
[----:B------:R-:W-:Y:S01]  /*2470*/  UMOV UR25, UR9 ;  /* 0x0000000900197c82 */ /* 0x000fe20008000000 */
[----:B------:R2:W-:Y:S01]  /*2480*/  UTMALDG.3D [UR64], [UR46], desc[UR38] ;  /* 0x000026402e0075b4 */ /* 0x0005e20008011000 */
[----:B-1----:R-:W-:Y:S01]  /*2490*/  R2UR.FILL UR20, R15 ;  /* 0x000000000f1472ca */ /* 0x002fe200004e0000 */
[----:B------:R-:W-:Y:S01]  /*24a0*/  UIADD3 UR16, UPT, UPT, UR8, 0x1c800, URZ ;  /* 0x0001c80008107890 */ /* 0x000fe2000fffe0ff */
[----:B------:R-:W-:Y:S01]  /*24b0*/  R2UR.FILL UR18, R14 ;  /* 0x000000000e1272ca */ /* 0x000fe200004e0000 */
[----:B------:R-:W-:Y:S01]  /*24c0*/  UIADD3 UR8, UPT, UPT, UR8, 0x1e800, URZ ;  /* 0x0001e80008087890 */ /* 0x000fe2000fffe0ff */
[----:B------:R-:W-:Y:S01]  /*24d0*/  R2UR.FILL UR17, R7 ;  /* 0x00000000071172ca */ /* 0x000fe200004e0000 */
[----:B------:R2:W-:Y:S01]  /*24e0*/  UTMALDG.3D [UR56], [UR46], desc[UR38] ;  /* 0x000026382e0075b4 */ /* 0x0005e20008011000 */
[----:B------:R-:W-:Y:S01]  /*24f0*/  UMOV UR19, UR11 ;  /* 0x0000000b00137c82 */ /* 0x000fe20008000000 */
[----:B------:R2:W-:Y:S01]  /*2500*/  UTMALDG.3D [UR48], [UR46], desc[UR38] ;  /* 0x000026302e0075b4 */ /* 0x0005e20008011000 */
[----:B------:R2:W-:Y:S01]  /*2510*/  UTMALDG.3D [UR40], [UR46], desc[UR38] ;  /* 0x000026282e0075b4 */ /* 0x0005e20008011000 */
[----:B------:R2:W-:Y:S01]  /*2520*/  UTMALDG.3D [UR32], [UR46], desc[UR38] ;  /* 0x000026202e0075b4 */ /* 0x0005e20008011000 */
[----:B------:R2:W-:Y:S07]  /*2530*/  UTMALDG.3D [UR24], [UR46], desc[UR38] ;  /* 0x000026182e0075b4 */ /* 0x0005ee0008011000 */
[----:B------:R2:W-:Y:S01]  /*2540*/  UTMALDG.3D [UR16], [UR46], desc[UR38] ;  /* 0x000026102e0075b4 */ /* 0x0005e20008011000 */
[----:B------:R2:W-:Y:S02]  /*2550*/  UTMALDG.3D [UR8], [UR46], desc[UR38] ;  /* 0x000026082e0075b4 */ /* 0x0005e40008011000 */
[----:B--2---:R-:W-:Y:S01]  /*2560*/  NOP ;  /* 0x0000000000007918 */ /* 0x004fe20000000000 */
.L_x_34:
[----:B------:R-:W-:Y:S05]  /*2570*/  BSYNC.RECONVERGENT B0 ;  /* 0x0000000000007941 */ /* 0x000fea0003800200 */
.L_x_33:
[----:B------:R-:W-:Y:S01]  /*2580*/  UIADD3 UR21, UPT, UPT, UR21, 0x1, URZ ;  /* 0x0000000115157890 */ /* 0x000fe2000fffe0ff */
[----:B------:R-:W-:-:S03]  /*2590*/  UMOV UR30, UR6 ;  /* 0x00000006001e7c82 */ /* 0x000fc60008000000 */
[----:B------:R-:W-:-:S09]  /*25a0*/  UISETP.NE.AND UP0, UPT, UR21, UR29, UPT ;  /* 0x0000001d1500728c */ /* 0x000fd2000bf05270 */
[----:B------:R-:W-:Y:S05]  /*25b0*/  BRA.U UP0, `(.L_x_35) ;  /* 0xfffffff9004c7547 */ /* 0x000fea000b83ffff */
.L_x_28:
[C---:B-1----:R-:W-:Y:S01]  /*25c0*/  LEA R2, R16.reuse, UR4, 0x3 ;  /* 0x0000000410027c11 */ /* 0x042fe2000f8e18ff */
[----:B------:R-:W-:Y:S01]  /*25d0*/  NOP ;  /* 0x0000000000007918 */ /* 0x000fe20000000000 */
[----:B--2---:R-:W-:Y:S02]  /*25e0*/  SHF.L.U32 R3, R13, 0x1f, RZ ;  /* 0x0000001f0d037819 */ /* 0x004fe400000006ff */
[----:B------:R-:W-:Y:S02]  /*25f0*/  LEA R4, R16, UR4, 0x4 ;  /* 0x0000000410047c11 */ /* 0x000fe4000f8e20ff */
[----:B------:R-:W1:Y:S02]  /*2600*/  SYNCS.PHASECHK.TRANS64.TRYWAIT P0, [R2+URZ+0x70], R3 ;  /* 0x00007003020075a7 */ /* 0x000e6400080011ff */
[----:B-1----:R-:W-:Y:S05]  /*2610*/  @!P0 BRA `(.L_x_36) ;  /* 0x0000009400108947 */ /* 0x002fea0003800000 */
.L_x_172:
[----:B------:R-:W2:Y:S01]  /*2620*/  LDS.128 R4, [R4+0x100] ;  /* 0x0001000004047984 */ /* 0x000ea20000000c00 */
[----:B------:R-:W-:Y:S01]  /*2630*/  R2UR UR9, R65 ;  /* 0x00000000410972ca */ /* 0x000fe200000e0000 */
[----:B-1----:R-:W-:Y:S01]  /*2640*/  VIADD R2, R2, 0x80 ;  /* 0x0000008002027836 */ /* 0x002fe20000000000 */
[----:B---3--:R-:W-:Y:S01]  /*2650*/  ISETP.GE.AND P0, PT, R26, 0x1, PT ;  /* 0x000000011a00780c */ /* 0x008fe20003f06270 */
[----:B------:R-:W-:Y:S01]  /*2660*/  @!PT LDS RZ, [RZ] ;  /* 0x00000000fffff984 */ /* 0x000fe20000000800 */
[----:B------:R-:W-:Y:S01]  /*2670*/  @!PT LDS RZ, [RZ] ;  /* 0x00000000fffff984 */ /* 0x000fe20000000800 */
[----:B------:R-:W-:Y:S01]  /*2680*/  @!PT LDS RZ, [RZ] ;  /* 0x00000000fffff984 */ /* 0x000fe20000000800 */
[----:B------:R-:W-:Y:S01]  /*2690*/  @!PT LDS RZ, [RZ] ;  /* 0x00000000fffff984 */ /* 0x000fe20000000800 */
[----:B------:R1:W-:Y:S06]  /*26a0*/  MEMBAR.ALL.CTA ;  /* 0x0000000000007992 */ /* 0x0003ec0000008000 */
[----:B-1----:R-:W1:Y:S01]  /*26b0*/  FENCE.VIEW.ASYNC.S ;  /* 0x00000000000073c6 */ /* 0x002e620000000000 */
[----:B------:R-:W-:-:S04]  /*26c0*/  PRMT R2, RZ, 0x654, R2 ;  /* 0x00000654ff027816 */ /* 0x000fc80000000002 */
[----:B-1----:R1:W-:Y:S01]  /*26d0*/  SYNCS.ARRIVE.TRANS64.RED.A1T0 RZ, [R2+URZ], RZ ;  /* 0x000000ff02ff79a7 */ /* 0x0023e200081004ff */
[----:B--2---:R-:W-:-:S13]  /*26e0*/  LOP3.LUT P2, RZ, R6, 0x1, RZ, 0xc0, !PT ;  /* 0x0000000106ff7812 */ /* 0x004fda000784c0ff */
[----:B------:R-:W-:Y:S01]  /*26f0*/  @P2 SHF.R.U32.HI R3, RZ, 0x10, R5 ;  /* 0x00000010ff032819 */ /* 0x000fe20000011605 */
[----:B------:R-:W-:Y:S01]  /*2700*/  VOTEU.ANY UP0, P2 ;  /* 0x0000000000ff7886 */ /* 0x000fe20001000100 */
[----:B------:R-:W-:Y:S02]  /*2710*/  @P2 MOV R10, R4 ;  /* 0x00000004000a2202 */ /* 0x000fe40000000f00 */
[----:B------:R-:W-:Y:S02]  /*2720*/  @P2 R2UR.BROADCAST UR8, R3 ;  /* 0x00000000030822ca */ /* 0x000fe400008e0000 */
[----:B------:R-:W-:-:S11]  /*2730*/  @P2 LOP3.LUT R9, R5, 0xffff, RZ, 0xc0, !PT ;  /* 0x0000ffff05092812 */ /* 0x000fd600078ec0ff */
[----:B------:R-:W-:Y:S02]  /*2740*/  @UP0 UMOV UR9, UR8 ;  /* 0x0000000800090c82 */ /* 0x000fe40008000000 */
[----:B------:R-:W-:Y:S01]  /*2750*/  IMAD.U32 R65, RZ, RZ, UR9 ;  /* 0x00000009ff417e24 */ /* 0x000fe2000f8e00ff */
[----:B-1----:R-:W-:Y:S06]  /*2760*/  @!P0 BRA `(.L_x_37) ;  /* 0x0000000000b88947 */ /* 0x002fec0003800000 */
[----:B------:R-:W4:Y:S01]  /*2770*/  LDC.64 R4, c[0x0][0xb18] ;  /* 0x0002c600ff047b82 */ /* 0x000f220000000a00 */
[----:B------:R-:W-:-:S07]  /*2780*/  ISETP.NE.AND P3, PT, R26, 0x1, PT ;  /* 0x000000011a00780c */ /* 0x000fce0003f65270 */
[----:B------:R-:W1:Y:S08]  /*2790*/  LDC.64 R6, c[0x0][0xb10] ;  /* 0x0002c400ff067b82 */ /* 0x000e700000000a00 */
[----:B------:R-:W2:Y:S08]  /*27a0*/  LDC R14, c[0x0][0xb20] ;  /* 0x0002c800ff0e7b82 */ /* 0x000eb00000000800 */
[----:B------:R-:W3:Y:S01]  /*27b0*/  LDC R15, c[0x0][0xb0c] ;  /* 0x0002c300ff0f7b82 */ /* 0x000ee20000000800 */
[----:B----4-:R-:W-:Y:S01]  /*27c0*/  IMAD.HI.U32 R19, R0, R5, RZ ;  /* 0x0000000500137227 */ /* 0x010fe200078e00ff */
[----:B------:R-:W-:-:S03]  /*27d0*/  ISETP.NE.AND P0, PT, R4, 0x1, PT ;  /* 0x000000010400780c */ /* 0x000fc60003f05270 */
[----:B------:R-:W-:-:S03]  /*27e0*/  IMAD.HI.U32 R5, R9, R5, RZ ;  /* 0x0000000509057227 */ /* 0x000fc600078e00ff */
[----:B------:R-:W4:Y:S01]  /*27f0*/  LDC.64 R2, c[0x0][0xb28] ;  /* 0x0002ca00ff027b82 */ /* 0x000f220000000a00 */
[----:B-1----:R-:W-:-:S04]  /*2800*/  IMAD.HI.U32 R20, R8, R6, RZ ;  /* 0x0000000608147227 */ /* 0x002fc800078e00ff */
[----:B------:R-:W-:Y:S01]  /*2810*/  IMAD.HI.U32 R21, R10, R6, RZ ;  /* 0x000000060a157227 */ /* 0x000fe200078e00ff */
[----:B------:R-:W-:Y:S02]  /*2820*/  SHF.R.U32.HI R20, RZ, R7, R20 ;  /* 0x00000007ff147219 */ /* 0x000fe40000011614 */
[-C--:B--2---:R-:W-:Y:S02]  /*2830*/  SHF.R.U32.HI R19, RZ, R14.reuse, R19 ;  /* 0x0000000eff137219 */ /* 0x084fe40000011613 */
[----:B------:R-:W-:Y:S02]  /*2840*/  SHF.R.U32.HI R5, RZ, R14, R5 ;  /* 0x0000000eff057219 */ /* 0x000fe40000011605 */
[----:B------:R-:W-:Y:S02]  /*2850*/  SEL R19, R0, R19, !P0 ;  /* 0x0000001300137207 */ /* 0x000fe40004000000 */
[----:B------:R-:W-:Y:S02]  /*2860*/  SHF.R.U32.HI R21, RZ, R7, R21 ;  /* 0x00000007ff157219 */ /* 0x000fe40000011615 */
[----:B---3--:R-:W-:-:S02]  /*2870*/  ISETP.NE.AND P1, PT, R15, 0x1, PT ;  /* 0x000000010f00780c */ /* 0x008fc40003f25270 */
[----:B------:R-:W-:Y:S02]  /*2880*/  SEL R5, R9, R5, !P0 ;  /* 0x0000000509057207 */ /* 0x000fe40004000000 */
[----:B------:R-:W-:Y:S02]  /*2890*/  SEL R20, R8, R20, !P1 ;  /* 0x0000001408147207 */ /* 0x000fe40004800000 */
[----:B------:R-:W-:Y:S01]  /*28a0*/  SEL R21, R10, R21, !P1 ;  /* 0x000000150a157207 */ /* 0x000fe20004800000 */
[----:B----4-:R-:W-:-:S04]  /*28b0*/  IMAD.HI.U32 R18, R19, R2, RZ ;  /* 0x0000000213127227 */ /* 0x010fc800078e00ff */
        /* <DEDUP_REMOVED lines=10> */
[----:B------:R-:W-:-:S04]  /*2960*/  @!P0 IMAD.HI.U32 R7, R21, R2, RZ ;  /* 0x0000000215078227 */ /* 0x000fc800078e00ff */
[----:B------:R-:W-:Y:S01]  /*2970*/  IMAD.MOV R2, RZ, RZ, -R6 ;  /* 0x000000ffff027224 */ /* 0x000fe200078e0a06 */
[----:B------:R-:W-:Y:S02]  /*2980*/  @!P0 SHF.R.U32.HI R3, RZ, R3, R7 ;  /* 0x00000003ff038219 */ /* 0x000fe40000011607 */
[----:B------:R-:W-:Y:S01]  /*2990*/  IADD3 R7, PT, PT, -R5, RZ, RZ ;  /* 0x000000ff05077210 */ /* 0x000fe20007ffe1ff */
[----:B------:R-:W-:Y:S01]  /*29a0*/  IMAD R2, R26, R2, R5 ;  /* 0x000000021a027224 */ /* 0x000fe200078e0205 */
        /* <DEDUP_REMOVED lines=10> */
.L_x_37:
[----:B------:R-:W1:Y:S02]  /*2a50*/  LDCU UR8, c[0x0][0xb30] ;  /* 0x00016600ff0877ac */ /* 0x000e640008000800 */
[----:B-1----:R-:W-:-:S09]  /*2a60*/  UISETP.NE.AND UP0, UPT, UR8, 0x1, UPT ;  /* 0x000000010800788c */ /* 0x002fd2000bf05270 */
[----:B------:R-:W-:Y:S05]  /*2a70*/  BRA.U UP0, `(.L_x_38) ;  /* 0x0000000100407547 */ /* 0x000fea000b800000 */
[----:B------:R-:W1:Y:S08]  /*2a80*/  LDC.64 R4, c[0x0][0xb10] ;  /* 0x0002c400ff047b82 */ /* 0x000e700000000a00 */
[----:B------:R-:W2:Y:S08]  /*2a90*/  LDC.64 R2, c[0x0][0xb18] ;  /* 0x0002c600ff027b82 */ /* 0x000eb00000000a00 */
[----:B------:R-:W3:Y:S08]  /*2aa0*/  LDC R6, c[0x0][0xb20] ;  /* 0x0002c800ff067b82 */ /* 0x000ef00000000800 */
[----:B------:R-:W4:Y:S01]  /*2ab0*/  LDC R7, c[0x0][0xb0c] ;  /* 0x0002c300ff077b82 */ /* 0x000f220000000800 */
[----:B-1----:R-:W-:-:S05]  /*2ac0*/  IMAD.HI.U32 R4, R10, R4, RZ ;  /* 0x000000040a047227 */ /* 0x002fca00078e00ff */
[----:B------:R-:W-:Y:S01]  /*2ad0*/  SHF.R.U32.HI R4, RZ, R5, R4 ;  /* 0x00000005ff047219 */ /* 0x000fe20000011604 */
[----:B--2---:R-:W-:Y:S01]  /*2ae0*/  IMAD.HI.U32 R3, R9, R3, RZ ;  /* 0x0000000309037227 */ /* 0x004fe200078e00ff */
[----:B------:R-:W-:-:S04]  /*2af0*/  ISETP.NE.AND P0, PT, R2, 0x1, PT ;  /* 0x000000010200780c */ /* 0x000fc80003f05270 */
[----:B---3--:R-:W-:-:S04]  /*2b00*/  SHF.R.U32.HI R3, RZ, R6, R3 ;  /* 0x00000006ff037219 */ /* 0x008fc80000011603 */
[----:B------:R-:W-:Y:S02]  /*2b10*/  SEL R3, R9, R3, !P0 ;  /* 0x0000000309037207 */ /* 0x000fe40004000000 */
[----:B----4-:R-:W-:-:S04]  /*2b20*/  ISETP.NE.AND P1, PT, R7, 0x1, PT ;  /* 0x000000010700780c */ /* 0x010fc80003f25270 */
[----:B------:R-:W-:-:S05]  /*2b30*/  SEL R4, R10, R4, !P1 ;  /* 0x000000040a047207 */ /* 0x000fca0004800000 */
[----:B------:R-:W-:Y:S02]  /*2b40*/  IMAD.IADD R5, R3, 0x1, -R4 ;  /* 0x0000000103057824 */ /* 0x000fe400078e0a04 */
[----:B------:R-:W-:Y:S02]  /*2b50*/  IMAD.IADD R3, R4, 0x1, -R3 ;  /* 0x0000000104037824 */ /* 0x000fe400078e0a03 */
[----:B------:R-:W-:Y:S02]  /*2b60*/  IMAD R10, R5, R7, R10 ;  /* 0x00000007050a7224 */ /* 0x000fe400078e020a */
[----:B------:R-:W-:-:S07]  /*2b70*/  IMAD R9, R3, R2, R9 ;  /* 0x0000000203097224 */ /* 0x000fce00078e0209 */
.L_x_38:
[----:B------:R-:W-:Y:S01]  /*2b80*/  VIADD R16, R16, 0x1 ;  /* 0x0000000110107836 */ /* 0x000fe20000000000 */
[----:B------:R-:W-:Y:S01]  /*2b90*/  PLOP3.LUT P1, PT, PT, PT, PT, 0x80, 0x8 ;  /* 0x000000000008781c */ /* 0x000fe20003f2f070 */
[----:B------:R-:W-:Y:S02]  /*2ba0*/  IMAD.IADD R15, R10, 0x1, R63 ;  /* 0x000000010a0f7824 */ /* 0x000fe400078e023f */
[----:B------:R-:W-:Y:S01]  /*2bb0*/  IMAD.IADD R14, R9, 0x1, R62 ;  /* 0x00000001090e7824 */ /* 0x000fe200078e023e */
[----:B------:R-:W-:-:S04]  /*2bc0*/  ISETP.NE.AND P0, PT, R16, 0x2, PT ;  /* 0x000000021000780c */ /* 0x000fc80003f05270 */
[----:B------:R-:W-:Y:S02]  /*2bd0*/  SEL R2, RZ, 0x1, P0 ;  /* 0x00000001ff027807 */ /* 0x000fe40000000000 */
[----:B------:R-:W-:Y:S02]  /*2be0*/  SEL R16, R16, RZ, P0 ;  /* 0x000000ff10107207 */ /* 0x000fe40000000000 */
[----:B------:R-:W-:Y:S01]  /*2bf0*/  LOP3.LUT R13, R13, R2, RZ, 0x3c, !PT ;  /* 0x000000020d0d7212 */ /* 0x000fe200078e3cff */
[----:B------:R-:W-:Y:S06]  /*2c00*/  @P2 BRA `(.L_x_39) ;  /* 0xffffffe800402947 */ /* 0x000fec000383ffff */
[----:B------:R-:W-:Y:S01]  /*2c10*/  UIADD3 UR5, UPT, UPT, UR4, 0x10, URZ ;  /* 0x0000001004057890 */ /* 0x000fe2000fffe0ff */
[----:B------:R-:W-:-:S03]  /*2c20*/  SHF.L.U32 R2, R17, 0x1f, RZ ;  /* 0x0000001f11027819 */ /* 0x000fc600000006ff */
[----:B------:R-:W-:-:S09]  /*2c30*/  ULEA UR4, UR6, UR5, 0x3 ;  /* 0x0000000506047291 */ /* 0x000fd2000f8e18ff */
[----:B------:R-:W1:Y:S02]  /*2c40*/  SYNCS.PHASECHK.TRANS64.TRYWAIT P0, [UR4], R2 ;  /* 0x00000002ff0075a7 */ /* 0x000e640008001104 */
[----:B-1----:R-:W-:Y:S05]  /*2c50*/  @!P0 BRA `(.L_x_40) ;  /* 0x0000008c00948947 */ /* 0x002fea0003800000 */
.L_x_174:
[----:B------:R-:W-:-:S04]  /*2c60*/  UIADD3 UR6, UPT, UPT, UR6, 0x1, URZ ;  /* 0x0000000106067890 */ /* 0x000fc8000fffe0ff */
[----:B------:R-:W-:-:S04]  /*2c70*/  UISETP.NE.AND UP0, UPT, UR6, 0x2, UPT ;  /* 0x000000020600788c */ /* 0x000fc8000bf05270 */
[----:B------:R-:W-:Y:S02]  /*2c80*/  USEL UR4, URZ, 0x1, UP0 ;  /* 0x00000001ff047887 */ /* 0x000fe40008000000 */
[----:B------:R-:W-:-:S04]  /*2c90*/  USEL UR6, UR6, URZ, UP0 ;  /* 0x000000ff06067287 */ /* 0x000fc80008000000 */
[----:B------:R-:W-:Y:S01]  /*2ca0*/  ULEA UR6, UR6, UR5, 0x3 ;  /* 0x0000000506067291 */ /* 0x000fe2000f8e18ff */
[----:B-1----:R-:W-:-:S04]  /*2cb0*/  LOP3.LUT R2, R17, UR4, RZ, 0x3c, !PT ;  /* 0x0000000411027c12 */ /* 0x002fc8000f8e3cff */
[----:B------:R-:W-:Y:S01]  /*2cc0*/  SHF.L.U32 R2, R2, 0x1f, RZ ;  /* 0x0000001f02027819 */ /* 0x000fe200000006ff */
[----:B----4-:R-:W-:-:S07]  /*2cd0*/  IMAD.U32 R0, RZ, RZ, UR6 ;  /* 0x00000006ff007e24 */ /* 0x010fce000f8e00ff */
.L_x_41:
[----:B-1----:R1:W2:Y:S02]  /*2ce0*/  SYNCS.PHASECHK.TRANS64.TRYWAIT P0, [R0+URZ], R2 ;  /* 0x00000002000075a7 */ /* 0x0022a400080011ff */
[----:B--2---:R-:W-:Y:S05]  /*2cf0*/  @!P0 NANOSLEEP.SYNCS 0x989680 ;  /* 0x009896800000895d */ /* 0x004fea0003900000 */
[----:B------:R-:W2:Y:S02]  /*2d00*/  @!P0 SYNCS.PHASECHK.TRANS64 P0, [R0+URZ], R2 ;  /* 0x00000002000085a7 */ /* 0x000ea400080010ff */
[----:B--2---:R-:W-:Y:S05]  /*2d10*/  @P0 EXIT ;  /* 0x000000000000094d */ /* 0x004fea0003800000 */
[----:B------:R-:W-:Y:S05]  /*2d20*/  BRA `(.L_x_41) ;  /* 0xfffffffc00ec7947 */ /* 0x000fea000383ffff */
.L_x_17:
[----:B------:R-:W-:-:S04]  /*2d30*/  UISETP.NE.AND UP1, UPT, UR37, URZ, UPT ;  /* 0x000000ff2500728c */ /* 0x000fc8000bf25270 */
[----:B------:R-:W-:-:S09]  /*2d40*/  UISETP.NE.OR UP1, UPT, UR8, 0x1, UP1 ;  /* 0x000000010800788c */ /* 0x000fd20008f25670 */
[----:B------:R-:W-:Y:S05]  /*2d50*/  BRA.U UP1, `(.L_x_42) ;  /* 0x0000000501487547 */ /* 0x000fea000b800000 */
[----:B------:R-:W-:Y:S01]  /*2d60*/  ISETP.NE.AND P2, PT, R2, RZ, PT ;  /* 0x000000ff0200720c */ /* 0x000fe20003f45270 */
[----:B------:R-:W-:Y:S01]  /*2d70*/  IMAD.MOV.U32 R12, RZ, RZ, 0x1 ;  /* 0x00000001ff0c7424 */ /* 0x000fe200078e00ff */
[----:B------:R-:W-:Y:S02]  /*2d80*/  CS2R R10, SRZ ;  /* 0x00000000000a7805 */ /* 0x000fe4000001ff00 */
[----:B------:R-:W-:Y:S01]  /*2d90*/  CS2R R8, SRZ ;  /* 0x0000000000087805 */ /* 0x000fe2000001ff00 */
[----:B------:R-:W-:Y:S01]  /*2da0*/  UMOV UR4, 0x400 ;  /* 0x0000040000047882 */ /* 0x000fe20000000000 */
[----:B------:R-:W-:Y:S01]  /*2db0*/  UMOV UR6, URZ ;  /* 0x000000ff00067c82 */ /* 0x000fe20008000000 */
[----:B------:R-:W-:-:S12]  /*2dc0*/  ULEA UR37, UR37, UR4, 0x18 ;  /* 0x0000000425257291 */ /* 0x000fd8000f8ec0ff */
.L_x_46:
[----:B------:R-:W-:Y:S02]  /*2dd0*/  LEA R0, R8, UR37, 0x3 ;  /* 0x0000002508007c11 */ /* 0x000fe4000f8e18ff */
[----:B------:R-:W-:-:S03]  /*2de0*/  SHF.L.U32 R4, R9, 0x1f, RZ ;  /* 0x0000001f09047819 */ /* 0x000fc600000006ff */
[----:B------:R-:W-:Y:S01]  /*2df0*/  VIADD R5, R0, 0xe0 ;  /* 0x000000e000057836 */ /* 0x000fe20000000000 */
[----:B------:R-:W1:Y:S02]  /*2e00*/  SYNCS.PHASECHK.TRANS64.TRYWAIT P0, [R0+URZ+0xd0], R4 ;  /* 0x0000d004000075a7 */ /* 0x000e6400080011ff */
[----:B-1----:R-:W-:Y:S05]  /*2e10*/  @!P0 BRA `(.L_x_43) ;  /* 0x0000008c003c8947 */ /* 0x002fea0003800000 */
.L_x_175:
[----:B------:R-:W-:Y:S01]  /*2e20*/  ULEA UR5, UR6, UR37, 0x3 ;  /* 0x0000002506057291 */ /* 0x000fe2000f8e18ff */
[----:B-1----:R-:W-:Y:S01]  /*2e30*/  PRMT R0, RZ, 0x654, R5 ;  /* 0x00000654ff007816 */ /* 0x002fe20000000005 */
[----:B------:R-:W-:Y:S01]  /*2e40*/  @!P2 IMAD.MOV.U32 R4, RZ, RZ, 0x10 ;  /* 0x00000010ff04a424 */ /* 0x000fe200078e00ff */
[----:B------:R-:W-:Y:S01]  /*2e50*/  SHF.L.U32 R5, R12, 0x1f, RZ ;  /* 0x0000001f0c057819 */ /* 0x000fe200000006ff */
[----:B------:R-:W-:Y:S01]  /*2e60*/  UIADD3 UR4, UPT, UPT, UR5, 0x70, URZ ;  /* 0x0000007005047890 */ /* 0x000fe2000fffe0ff */
[----:B------:R1:W-:Y:S05]  /*2e70*/  SYNCS.ARRIVE.TRANS64.RED.A1T0 RZ, [R0+URZ], RZ ;  /* 0x000000ff00ff79a7 */ /* 0x0003ea00081004ff */
[----:B------:R-:W-:Y:S01]  /*2e80*/  IMAD.U32 R6, RZ, RZ, UR4 ;  /* 0x00000004ff067e24 */ /* 0x000fe2000f8e00ff */
[----:B------:R-:W2:Y:S04]  /*2e90*/  SYNCS.PHASECHK.TRANS64.TRYWAIT P0, [UR5+0x80], R5 ;  /* 0x00008005ff0075a7 */ /* 0x000ea80008001105 */
[----:B------:R-:W-:Y:S01]  /*2ea0*/  PRMT R6, R2, 0x654, R6 ;  /* 0x0000065402067816 */ /* 0x000fe20000000006 */
[----:B-12---:R-:W-:Y:S06]  /*2eb0*/  @!P0 BRA `(.L_x_44) ;  /* 0x0000008c00288947 */ /* 0x006fec0003800000 */
.L_x_177:
[----:B------:R-:W-:Y:S01]  /*2ec0*/  ULEA UR4, UR6, UR37, 0x4 ;  /* 0x0000002506047291 */ /* 0x000fe2000f8e20ff */
[----:B------:R-:W-:Y:S01]  /*2ed0*/  SEL R3, R6, R3, !P2 ;  /* 0x0000000306037207 */ /* 0x000fe20005000000 */
[----:B------:R-:W-:Y:S01]  /*2ee0*/  UIADD3 UR5, UPT, UPT, UR5, 0x70, URZ ;  /* 0x0000007005057890 */ /* 0x000fe2000fffe0ff */
[----:B-1----:R-:W-:Y:S01]  /*2ef0*/  LEA R0, R11, UR37, 0x3 ;  /* 0x000000250b007c11 */ /* 0x002fe2000f8e18ff */
[----:B------:R-:W-:Y:S01]  /*2f00*/  UIADD3 UR4, UPT, UPT, UR4, 0x100, URZ ;  /* 0x0000010004047890 */ /* 0x000fe2000fffe0ff */
[----:B------:R1:W-:Y:S01]  /*2f10*/  @!P2 SYNCS.ARRIVE.TRANS64.RED RZ, [R3+URZ], R4 ;  /* 0x0000000403ffa9a7 */ /* 0x0003e200080004ff */
[----:B------:R-:W-:Y:S01]  /*2f20*/  UIADD3 UR6, UPT, UPT, UR6, 0x1, URZ ;  /* 0x0000000106067890 */ /* 0x000fe2000fffe0ff */
[----:B------:R-:W-:-:S03]  /*2f30*/  VIADD R8, R8, 0x1 ;  /* 0x0000000108087836 */ /* 0x000fc60000000000 */
[----:B------:R-:W-:Y:S02]  /*2f40*/  UISETP.NE.AND UP0, UPT, UR6, 0x2, UPT ;  /* 0x000000020600788c */ /* 0x000fe4000bf05270 */
[----:B------:R-:W-:Y:S01]  /*2f50*/  ISETP.NE.AND P0, PT, R8, 0x2, PT ;  /* 0x000000020800780c */ /* 0x000fe20003f05270 */
[----:B------:R-:W-:Y:S06]  /*2f60*/  UGETNEXTWORKID.BROADCAST [UR4], [UR5] ;  /* 0x00000000040073ca */ /* 0x000fec0008000100 */
[----:B------:R-:W-:Y:S02]  /*2f70*/  USEL UR4, URZ, 0x1, UP0 ;  /* 0x00000001ff047887 */ /* 0x000fe40008000000 */
[----:B------:R-:W-:-:S04]  /*2f80*/  USEL UR6, UR6, URZ, UP0 ;  /* 0x000000ff06067287 */ /* 0x000fc80008000000 */
[----:B------:R-:W-:Y:S02]  /*2f90*/  LOP3.LUT R12, R12, UR4, RZ, 0x3c, !PT ;  /* 0x000000040c0c7c12 */ /* 0x000fe4000f8e3cff */
[----:B-1----:R-:W-:-:S04]  /*2fa0*/  SHF.L.U32 R4, R10, 0x1f, RZ ;  /* 0x0000001f0a047819 */ /* 0x002fc800000006ff */
[----:B------:R-:W1:Y:S02]  /*2fb0*/  SYNCS.PHASECHK.TRANS64.TRYWAIT P1, [R0+URZ+0x70], R4 ;  /* 0x00007004000075a7 */ /* 0x000e6400080211ff */
[----:B-1----:R-:W-:Y:S05]  /*2fc0*/  @!P1 BRA `(.L_x_45) ;  /* 0x0000008800fc9947 */ /* 0x002fea0003800000 */
.L_x_178:
[C---:B-1----:R-:W-:Y:S01]  /*2fd0*/  LEA R4, R11.reuse, UR37, 0x4 ;  /* 0x000000250b047c11 */ /* 0x042fe2000f8e20ff */
[----:B------:R-:W-:Y:S01]  /*2fe0*/  VIADD R0, R0, 0x80 ;  /* 0x0000008000007836 */ /* 0x000fe20000000000 */
[----:B------:R-:W-:Y:S01]  /*2ff0*/  SEL R8, R8, RZ, P0 ;  /* 0x000000ff08087207 */ /* 0x000fe20000000000 */
[----:B------:R-:W-:-:S03]  /*3000*/  VIADD R11, R11, 0x1 ;  /* 0x000000010b0b7836 */ /* 0x000fc60000000000 */
[----:B------:R-:W1:Y:S01]  /*3010*/  LDS.128 R4, [R4+0x100] ;  /* 0x0001000004047984 */ /* 0x000e620000000c00 */
[----:B------:R-:W-:Y:S02]  /*3020*/  PRMT R0, RZ, 0x654, R0 ;  /* 0x00000654ff007816 */ /* 0x000fe40000000000 */
[C---:B------:R-:W-:Y:S01]  /*3030*/  ISETP.NE.AND P1, PT, R11.reuse, 0x2, PT ;  /* 0x000000020b00780c */ /* 0x040fe20003f25270 */
[----:B------:R-:W-:Y:S01]  /*3040*/  @!PT LDS RZ, [RZ] ;  /* 0x00000000fffff984 */ /* 0x000fe20000000800 */
[----:B------:R-:W-:Y:S01]  /*3050*/  @!PT LDS RZ, [RZ] ;  /* 0x00000000fffff984 */ /* 0x000fe20000000800 */
[----:B------:R-:W-:Y:S01]  /*3060*/  @!PT LDS RZ, [RZ] ;  /* 0x00000000fffff984 */ /* 0x000fe20000000800 */
[----:B------:R-:W-:Y:S01]  /*3070*/  @!PT LDS RZ, [RZ] ;  /* 0x00000000fffff984 */ /* 0x000fe20000000800 */
[----:B------:R2:W-:Y:S06]  /*3080*/  MEMBAR.ALL.CTA ;  /* 0x0000000000007992 */ /* 0x0005ec0000008000 */
[----:B--2---:R-:W2:Y:S01]  /*3090*/  FENCE.VIEW.ASYNC.S ;  /* 0x00000000000073c6 */ /* 0x004ea20000000000 */
[----:B------:R-:W-:Y:S01]  /*30a0*/  SEL R11, R11, RZ, P1 ;  /* 0x000000ff0b0b7207 */ /* 0x000fe20000800000 */
[----:B--2---:R2:W-:Y:S01]  /*30b0*/  SYNCS.ARRIVE.TRANS64.RED.A1T0 RZ, [R0+URZ], RZ ;  /* 0x000000ff00ff79a7 */ /* 0x0045e200081004ff */
[----:B-1----:R-:W-:-:S02]  /*30c0*/  LOP3.LUT P3, RZ, R6, 0x1, RZ, 0xc0, !PT ;  /* 0x0000000106ff7812 */ /* 0x002fc4000786c0ff */
[----:B------:R-:W-:-:S04]  /*30d0*/  SEL R4, RZ, 0x1, P1 ;  /* 0x00000001ff047807 */ /* 0x000fc80000800000 */
[----:B------:R-:W-:Y:S02]  /*30e0*/  LOP3.LUT R10, R10, R4, RZ, 0x3c, !PT ;  /* 0x000000040a0a7212 */ /* 0x000fe400078e3cff */
[----:B--2---:R-:W-:-:S04]  /*30f0*/  SEL R0, RZ, 0x1, P0 ;  /* 0x00000001ff007807 */ /* 0x004fc80000000000 */
[----:B------:R-:W-:Y:S01]  /*3100*/  LOP3.LUT R9, R9, R0, RZ, 0x3c, !PT ;  /* 0x0000000009097212 */ /* 0x000fe200078e3cff */
[----:B------:R-:W-:Y:S06]  /*3110*/  @P3 BRA `(.L_x_46) ;  /* 0xfffffffc002c3947 */ /* 0x000fec000383ffff */
[----:B------:R-:W-:Y:S01]  /*3120*/  ULEA UR5, UR6, UR37, 0x3 ;  /* 0x0000002506057291 */ /* 0x000fe2000f8e18ff */
[----:B------:R-:W-:-:S08]  /*3130*/  SHF.L.U32 R2, R12, 0x1f, RZ ;  /* 0x0000001f0c027819 */ /* 0x000fd000000006ff */
[----:B------:R-:W1:Y:S02]  /*3140*/  SYNCS.PHASECHK.TRANS64 P0, [UR5+0x80], R2 ;  /* 0x00008002ff0075a7 */ /* 0x000e640008001005 */
[----:B-1----:R-:W-:Y:S05]  /*3150*/  @P0 BRA `(.L_x_47) ;  /* 0x0000000000080947 */ /* 0x002fea0003800000 */
[----:B------:R-:W1:Y:S02]  /*3160*/  SYNCS.PHASECHK.TRANS64.TRYWAIT P0, [UR5+0x80], R2 ;  /* 0x00008002ff0075a7 */ /* 0x000e640008001105 */
[----:B-1----:R-:W-:Y:S05]  /*3170*/  @!P0 BRA `(.L_x_48) ;  /* 0x0000008800a48947 */ /* 0x002fea0003800000 */
.L_x_47:
[----:B------:R-:W-:-:S04]  /*3180*/  UIADD3 UR4, UPT, UPT, UR6, 0x1, URZ ;  /* 0x0000000106047890 */ /* 0x000fc8000fffe0ff */
[----:B------:R-:W-:-:S04]  /*3190*/  UISETP.NE.AND UP0, UPT, UR4, 0x2, UPT ;  /* 0x000000020400788c */ /* 0x000fc8000bf05270 */
[----:B------:R-:W-:Y:S02]  /*31a0*/  USEL UR7, URZ, 0x1, UP0 ;  /* 0x00000001ff077887 */ /* 0x000fe40008000000 */
[----:B------:R-:W-:-:S04]  /*31b0*/  USEL UR4, UR4, URZ, UP0 ;  /* 0x000000ff04047287 */ /* 0x000fc80008000000 */
[----:B------:R-:W-:Y:S01]  /*31c0*/  ULEA UR4, UR4, UR37, 0x3 ;  /* 0x0000002504047291 */ /* 0x000fe2000f8e18ff */
[----:B-1----:R-:W-:-:S04]  /*31d0*/  LOP3.LUT R2, R12, UR7, RZ, 0x3c, !PT ;  /* 0x000000070c027c12 */ /* 0x002fc8000f8e3cff */
[----:B------:R-:W-:-:S04]  /*31e0*/  SHF.L.U32 R0, R2, 0x1f, RZ ;  /* 0x0000001f02007819 */ /* 0x000fc800000006ff */
[----:B------:R-:W1:Y:S02]  /*31f0*/  SYNCS.PHASECHK.TRANS64 P0, [UR4+0x80], R0 ;  /* 0x00008000ff0075a7 */ /* 0x000e640008001004 */
[----:B-1----:R-:W-:Y:S05]  /*3200*/  @P0 EXIT ;  /* 0x000000000000094d */ /* 0x002fea0003800000 */
[----:B------:R-:W-:Y:S02]  /*3210*/  SHF.L.U32 R2, R2, 0x1f, RZ ;  /* 0x0000001f02027819 */ /* 0x000fe400000006ff */
[----:B------:R-:W-:-:S07]  /*3220*/  MOV R0, UR4 ;  /* 0x0000000400007c02 */ /* 0x000fce0008000f00 */
.L_x_49:
[----:B-1----:R1:W2:Y:S02]  /*3230*/  SYNCS.PHASECHK.TRANS64.TRYWAIT P0, [R0+URZ+0x80], R2 ;  /* 0x00008002000075a7 */ /* 0x0022a400080011ff */
[----:B--2---:R-:W-:Y:S05]  /*3240*/  @!P0 NANOSLEEP.SYNCS 0x989680 ;  /* 0x009896800000895d */ /* 0x004fea0003900000 */
[----:B------:R-:W2:Y:S02]  /*3250*/  @!P0 SYNCS.PHASECHK.TRANS64 P0, [R0+URZ+0x80], R2 ;  /* 0x00008002000085a7 */ /* 0x000ea400080010ff */
[----:B--2---:R-:W-:Y:S05]  /*3260*/  @P0 EXIT ;  /* 0x000000000000094d */ /* 0x004fea0003800000 */
[----:B------:R-:W-:Y:S05]  /*3270*/  BRA `(.L_x_49) ;  /* 0xfffffffc00ec7947 */ /* 0x000fea000383ffff */
.L_x_42:
[----:B------:R-:W-:-:S09]  /*3280*/  UISETP.NE.AND UP1, UPT, UR8, URZ, UPT ;  /* 0x000000ff0800728c */ /* 0x000fd2000bf25270 */
[----:B------:R-:W-:Y:S05]  /*3290*/  BRA.U UP1, `(.L_x_50) ;  /* 0x00000011013c7547 */ /* 0x000fea000b800000 */
[----:B------:R-:W-:Y:S01]  /*32a0*/  UMOV UR4, 0x40 ;  /* 0x0000004000047882 */ /* 0x000fe20000000000 */
[----:B------:R-:W-:Y:S01]  /*32b0*/  NOP ;  /* 0x0000000000007918 */ /* 0x000fe20000000000 */
[----:B------:R-:W-:Y:S01]  /*32c0*/  ULEA UR4, UR37, UR4, 0x18 ;  /* 0x0000000425047291 */ /* 0x000fe2000f8ec0ff */
[----:B------:R-:W-:Y:S02]  /*32d0*/  UMOV UR5, 0x400 ;  /* 0x0000040000057882 */ /* 0x000fe40000000000 */
[----:B------:R-:W-:-:S06]  /*32e0*/  ULEA UR37, UR37, UR5, 0x18 ;  /* 0x0000000525257291 */ /* 0x000fcc000f8ec0ff */
[----:B------:R-:W1:Y:S02]  /*32f0*/  LDS.U8 R0, [UR4+0x1c] ;  /* 0x00001c04ff007984 */ /* 0x000e640008000000 */
[----:B-1----:R-:W-:-:S13]  /*3300*/  ISETP.NE.AND P0, PT, R0, RZ, PT ;  /* 0x000000ff0000720c */ /* 0x002fda0003f05270 */
[----:B------:R-:W-:Y:S05]  /*3310*/  @P0 BRA `(.L_x_51) ;  /* 0x0000000000580947 */ /* 0x000fea0003800000 */
[----:B------:R-:W-:-:S13]  /*3320*/  ELECT P0, URZ, PT ;  /* 0x0000000000ff782f */ /* 0x000fda0003800000 */
[----:B------:R-:W-:Y:S05]  /*3330*/  @!P0 BRA `(.L_x_52) ;  /* 0x0000000000608947 */ /* 0x000fea0003800000 */
[----:B------:R-:W-:Y:S01]  /*3340*/  UMOV UR5, 0x10 ;  /* 0x0000001000057882 */ /* 0x000fe20000000000 */
[----:B------:R-:W-:Y:S01]  /*3350*/  HFMA2 R0, -RZ, RZ, 0, 5.9604644775390625e-08 ;  /* 0x00000001ff007431 */ /* 0x000fe200000001ff */
[----:B------:R-:W-:-:S03]  /*3360*/  MOV R2, 0xffff ;  /* 0x0000ffff00027802 */ /* 0x000fc60000000f00 */
[----:B------:R-:W-:Y:S04]  /*3370*/  DEPBAR.LE SB1, 0x36 ;  /* 0x00009d800000791a */ /* 0x000fe80000000000 */
[----:B------:R-:W1:Y:S02]  /*3380*/  UTCATOMSWS.FIND_AND_SET.ALIGN UP0, UR5, UR5 ;  /* 0x00000005000575e3 */ /* 0x000e640008000800 */
[----:B-1----:R-:W-:Y:S01]  /*3390*/  MOV R3, UR5 ;  /* 0x0000000500037c02 */ /* 0x002fe20008000f00 */
[----:B------:R-:W-:Y:S06]  /*33a0*/  BRA.U UP0, `(.L_x_53) ;  /* 0x0000000100187547 */ /* 0x000fec000b800000 */
.L_x_54:
[----:B------:R-:W-:Y:S05]  /*33b0*/  NANOSLEEP 0x64 ;  /* 0x000000640000795d */ /* 0x000fea0003800000 */
[----:B------:R-:W-:-:S05]  /*33c0*/  UMOV UR5, 0x10 ;  /* 0x0000001000057882 */ /* 0x000fca0000000000 */
[----:B------:R-:W-:Y:S04]  /*33d0*/  DEPBAR.LE SB1, 0x36 ;  /* 0x00009d800000791a */ /* 0x000fe80000000000 */
[----:B------:R-:W1:Y:S02]  /*33e0*/  UTCATOMSWS.FIND_AND_SET.ALIGN UP0, UR5, UR5 ;  /* 0x00000005000575e3 */ /* 0x000e640008000800 */
[----:B-1----:R-:W-:Y:S01]  /*33f0*/  MOV R3, UR5 ;  /* 0x0000000500037c02 */ /* 0x002fe20008000f00 */
[----:B------:R-:W-:Y:S05]  /*3400*/  BRA.U !UP0, `(.L_x_54) ;  /* 0xfffffffd08e87547 */ /* 0x000fea000b83ffff */
.L_x_53:
[-C--:B------:R-:W-:Y:S02]  /*3410*/  SHF.L.U32 R2, R2, R3.reuse, RZ ;  /* 0x0000000302027219 */ /* 0x080fe400000006ff */
[----:B------:R-:W-:Y:S01]  /*3420*/  SHF.L.U32 R0, R0, R3, RZ ;  /* 0x0000000300007219 */ /* 0x000fe200000006ff */
[----:B------:R-:W-:Y:S02]  /*3430*/  IMAD.SHL.U32 R3, R3, 0x20, RZ ;  /* 0x0000002003037824 */ /* 0x000fe400078e00ff */
[----:B------:R1:W-:Y:S04]  /*3440*/  ATOMS.OR RZ, [UR4+0x14], R2 ;  /* 0x00001402ffff798c */ /* 0x0003e8000b000004 */
[----:B------:R1:W-:Y:S04]  /*3450*/  ATOMS.OR RZ, [UR4+0x18], R0 ;  /* 0x00001800ffff798c */ /* 0x0003e8000b000004 */
[----:B------:R1:W-:Y:S01]  /*3460*/  STS [UR37+0x120], R3 ;  /* 0x00012003ff007988 */ /* 0x0003e20008000825 */
[----:B------:R-:W-:Y:S05]  /*3470*/  BRA `(.L_x_52) ;  /* 0x0000000000107947 */ /* 0x000fea0003800000 */
.L_x_51:
[----:B------:R-:W-:Y:S02]  /*3480*/  MOV R0, 0xffffffff ;  /* 0xffffffff00007802 */ /* 0x000fe40000000f00 */
[----:B------:R-:W-:-:S03]  /*3490*/  MOV R2, 0x34c0 ;  /* 0x000034c000027802 */ /* 0x000fc60000000f00 */
[----:B------:R1:W-:Y:S04]  /*34a0*/  STS [UR37+0x120], R0 ;  /* 0x00012000ff007988 */ /* 0x0003e80008000825 */
[----:B-1-3-5:R-:W-:Y:S05]  /*34b0*/  CALL.REL.NOINC `($__internal_1_$__cuda_sm10x_tcgen05_guardrail_trap_phase_invalid_during_alloc) ;  /* 0x00000090009c7944 */ /* 0x02afea0003c00000 */
.L_x_52:
[----:B------:R-:W-:Y:S05]  /*34c0*/  WARPSYNC.ALL ;  /* 0x0000000000007948 */ /* 0x000fea0003800000 */
[----:B------:R-:W2:Y:S01]  /*34d0*/  S2UR UR5, SR_CgaCtaId ;  /* 0x00000000000579c3 */ /* 0x000ea20000008800 */
[----:B------:R-:W-:Y:S01]  /*34e0*/  UMOV UR4, 0x400 ;  /* 0x0000040000047882 */ /* 0x000fe20000000000 */
[----:B------:R-:W-:-:S06]  /*34f0*/  NOP ;  /* 0x0000000000007918 */ /* 0x000fcc0000000000 */
[----:B------:R-:W-:Y:S06]  /*3500*/  BAR.ARV 0x6, 0xa0 ;  /* 0x0182800000007b1d */ /* 0x000fec0000002000 */
[----:B------:R-:W4:Y:S01]  /*3510*/  LDCU UR7, c[0x0][0x38c] ;  /* 0x00007180ff0777ac */ /* 0x000f220008000800 */
[----:B------:R-:W-:Y:S01]  /*3520*/  IMAD.MOV.U32 R11, RZ, RZ, 0x1 ;  /* 0x00000001ff0b7424 */ /* 0x000fe200078e00ff */
[----:B------:R-:W-:Y:S01]  /*3530*/  CS2R R8, SRZ ;  /* 0x0000000000087805 */ /* 0x000fe2000001ff00 */
[----:B------:R-:W-:Y:S01]  /*3540*/  IMAD.MOV.U32 R10, RZ, RZ, RZ ;  /* 0x000000ffff0a7224 */ /* 0x000fe200078e00ff */
[----:B------:R-:W3:Y:S01]  /*3550*/  LDCU UR6, c[0x0][0x38c] ;  /* 0x00007180ff0677ac */ /* 0x000ee20008000800 */
[----:B------:R-:W-:Y:S01]  /*3560*/  UMOV UR15, URZ ;  /* 0x000000ff000f7c82 */ /* 0x000fe20008000000 */
[----:B------:R-:W-:Y:S01]  /*3570*/  UMOV UR14, URZ ;  /* 0x000000ff000e7c82 */ /* 0x000fe20008000000 */
[----:B--2---:R-:W-:Y:S01]  /*3580*/  ULEA UR5, UR5, UR4, 0x18 ;  /* 0x0000000405057291 */ /* 0x004fe2000f8ec0ff */
[----:B------:R-:W-:Y:S01]  /*3590*/  UMOV UR32, 0x0 ;  /* 0x0000000000207882 */ /* 0x000fe20000000000 */
[----:B------:R-:W-:-:S02]  /*35a0*/  UMOV UR33, 0x4410910 ;  /* 0x0441091000217882 */ /* 0x000fc40000000000 */
[----:B------:R-:W-:Y:S02]  /*35b0*/  UIADD3 UR9, UPT, UPT, UR5, 0x8800, URZ ;  /* 0x0000880005097890 */ /* 0x000fe4000fffe0ff */
[----:B------:R-:W-:Y:S02]  /*35c0*/  UIADD3 UR10, UPT, UPT, UR5, 0x10800, URZ ;  /* 0x00010800050a7890 */ /* 0x000fe4000fffe0ff */
[----:B----4-:R-:W-:Y:S01]  /*35d0*/  UIADD3 UR7, UPT, UPT, UR7, 0x3f, URZ ;  /* 0x0000003f07077890 */ /* 0x010fe2000fffe0ff */
[----:B-1----:R-:W1:Y:S01]  /*35e0*/  LDS R0, [UR5+0x120] ;  /* 0x00012005ff007984 */ /* 0x002e620008000800 */
[----:B------:R-:W-:Y:S02]  /*35f0*/  USHF.R.U32.HI UR9, URZ, 0x4, UR9 ;  /* 0x00000004ff097899 */ /* 0x000fe40008011609 */
[----:B------:R-:W-:Y:S02]  /*3600*/  USHF.R.S32.HI UR4, URZ, 0x1f, UR7 ;  /* 0x0000001fff047899 */ /* 0x000fe40008011407 */
[----:B------:R-:W-:-:S02]  /*3610*/  USHF.R.U32.HI UR10, URZ, 0x4, UR10 ;  /* 0x00000004ff0a7899 */ /* 0x000fc4000801160a */
[----:B------:R-:W-:Y:S02]  /*3620*/  ULEA.HI UR4, UR4, UR7, URZ, 0x6 ;  /* 0x0000000704047291 */ /* 0x000fe4000f8f30ff */
[----:B------:R-:W-:Y:S02]  /*3630*/  ULOP3.LUT UR9, UR9, 0x3fff, URZ, 0xc0, !UPT ;  /* 0x00003fff09097892 */ /* 0x000fe4000f8ec0ff */
[----:B------:R-:W-:Y:S02]  /*3640*/  USHF.R.S32.HI UR4, URZ, 0x6, UR4 ;  /* 0x00000006ff047899 */ /* 0x000fe40008011404 */
[----:B------:R-:W-:Y:S02]  /*3650*/  ULOP3.LUT UR10, UR10, 0x3fff, URZ, 0xc0, !UPT ;  /* 0x00003fff0a0a7892 */ /* 0x000fe4000f8ec0ff */
[----:B------:R-:W-:Y:S01]  /*3660*/  UISETP.LT.AND UP0, UPT, UR4, 0x1, UPT ;  /* 0x000000010400788c */ /* 0x000fe2000bf01270 */
[----:B------:R-:W-:Y:S01]  /*3670*/  UMOV UR30, 0x0 ;  /* 0x00000000001e7882 */ /* 0x000fe20000000000 */
[----:B------:R-:W-:-:S02]  /*3680*/  UMOV UR31, 0x4410910 ;  /* 0x04410910001f7882 */ /* 0x000fc40000000000 */
[----:B------:R-:W-:Y:S01]  /*3690*/  USEL UR8, UR4, 0x1, !UP0 ;  /* 0x0000000104087887 */ /* 0x000fe2000c000000 */
[----:B------:R-:W-:Y:S01]  /*36a0*/  UMOV UR28, 0x0 ;  /* 0x00000000001c7882 */ /* 0x000fe20000000000 */
[----:B------:R-:W-:Y:S01]  /*36b0*/  UMOV UR29, 0x4410910 ;  /* 0x04410910001d7882 */ /* 0x000fe20000000000 */
[----:B------:R-:W-:Y:S01]  /*36c0*/  UMOV UR26, 0x0 ;  /* 0x00000000001a7882 */ /* 0x000fe20000000000 */
[----:B------:R-:W-:Y:S01]  /*36d0*/  UMOV UR27, 0x4410910 ;  /* 0x04410910001b7882 */ /* 0x000fe20000000000 */
[----:B------:R-:W-:Y:S01]  /*36e0*/  UMOV UR24, 0x0 ;  /* 0x0000000000187882 */ /* 0x000fe20000000000 */
[----:B------:R-:W-:Y:S01]  /*36f0*/  UMOV UR25, 0x4410910 ;  /* 0x0441091000197882 */ /* 0x000fe20000000000 */
[----:B------:R-:W-:Y:S01]  /*3700*/  UMOV UR22, 0x0 ;  /* 0x0000000000167882 */ /* 0x000fe20000000000 */
[----:B------:R-:W-:Y:S01]  /*3710*/  UMOV UR23, 0x4410910 ;  /* 0x0441091000177882 */ /* 0x000fe20000000000 */
[----:B------:R-:W-:Y:S02]  /*3720*/  ULOP3.LUT UR9, UR9, 0x10000, URZ, 0xfc, !UPT ;  /* 0x0001000009097892 */ /* 0x000fe4000f8efcff */
[----:B------:R-:W-:-:S02]  /*3730*/  ULOP3.LUT UR10, UR10, 0x2000000, URZ, 0xfc, !UPT ;  /* 0x020000000a0a7892 */ /* 0x000fc4000f8efcff */
[----:B------:R-:W-:Y:S02]  /*3740*/  UIADD3 UR8, UPT, UPT, -UR8, URZ, URZ ;  /* 0x000000ff08087290 */ /* 0x000fe4000fffe1ff */
[----:B---3--:R-:W-:Y:S01]  /*3750*/  UISETP.GE.AND UP3, UPT, UR6, 0x1, UPT ;  /* 0x000000010600788c */ /* 0x008fe2000bf66270 */
[----:B------:R-:W-:Y:S01]  /*3760*/  UMOV UR20, 0x0 ;  /* 0x0000000000147882 */ /* 0x000fe20000000000 */
[----:B------:R-:W-:Y:S01]  /*3770*/  UMOV UR21, 0x4410910 ;  /* 0x0441091000157882 */ /* 0x000fe20000000000 */
[----:B------:R-:W-:Y:S01]  /*3780*/  UMOV UR18, 0x0 ;  /* 0x0000000000127882 */ /* 0x000fe20000000000 */
[----:B-1----:R-:W-:Y:S01]  /*3790*/  R2UR UR16, R0 ;  /* 0x00000000001072ca */ /* 0x002fe200000e0000 */
[----:B------:R-:W-:-:S14]  /*37a0*/  UMOV UR19, 0x4410910 ;  /* 0x0441091000137882 */ /* 0x000fdc0000000000 */
.L_x_61:
[----:B------:R-:W-:Y:S02]  /*37b0*/  LEA R0, R10, UR5, 0x3 ;  /* 0x000000050a007c11 */ /* 0x000fe4000f8e18ff */
[----:B------:R-:W-:Y:S02]  /*37c0*/  SHF.L.U32 R2, R9, 0x1f, RZ ;  /* 0x0000001f09027819 */ /* 0x000fe400000006ff */
[----:B------:R-:W-:Y:S01]  /*37d0*/  PLOP3.LUT P0, PT, PT, PT, UP3, 0x80, 0x8 ;  /* 0x000000000008781c */ /* 0x000fe20003f0f038 */
[----:B------:R-:W-:Y:S01]  /*37e0*/  VIADD R3, R0, 0x80 ;  /* 0x0000008000037836 */ /* 0x000fe20000000000 */
[----:B-1----:R-:W1:Y:S02]  /*37f0*/  SYNCS.PHASECHK.TRANS64.TRYWAIT P1, [R0+URZ+0x70], R2 ;  /* 0x00007002000075a7 */ /* 0x002e6400080211ff */
[----:B-1-3--:R-:W-:Y:S09]  /*3800*/  @!P1 BRA `(.L_x_55) ;  /* 0x0000008400189947 */ /* 0x00aff20003800000 */
.L_x_180:
[----:B------:R-:W-:Y:S01]  /*3810*/  LEA R4, R10, UR5, 0x4 ;  /* 0x000000050a047c11 */ /* 0x000fe2000f8e20ff */
[----:B------:R-:W-:Y:S01]  /*3820*/  @UP3 ULEA UR7, UR14, UR5, 0x3 ;  /* 0x000000050e073291 */ /* 0x000fe2000f8e18ff */
[----:B------:R-:W-:Y:S01]  /*3830*/  PLOP3.LUT P2, PT, PT, PT, PT, 0x80, 0x8 ;  /* 0x000000000008781c */ /* 0x000fe20003f4f070 */
[----:B------:R-:W-:Y:S01]  /*3840*/  ULEA UR6, UR15, UR5, 0x3 ;  /* 0x000000050f067291 */ /* 0x000fe2000f8e18ff */
[----:B------:R-:W-:Y:S01]  /*3850*/  PRMT R3, RZ, 0x654, R3 ;  /* 0x00000654ff037816 */ /* 0x000fe20000000003 */
[----:B------:R-:W-:Y:S01]  /*3860*/  ULEA.HI UR11, UR15, UR15, URZ, 0x1 ;  /* 0x0000000f0f0b7291 */ /* 0x000fe2000f8f08ff */
[----:B------:R-:W2:Y:S01]  /*3870*/  LDS.128 R4, [R4+0x100] ;  /* 0x0001000004047984 */ /* 0x000ea20000000c00 */
[----:B-1----:R-:W-:Y:S02]  /*3880*/  @P0 SHF.L.U32 R2, R8, 0x1f, RZ ;  /* 0x0000001f08020819 */ /* 0x002fe400000006ff */
[----:B------:R-:W-:Y:S01]  /*3890*/  SHF.L.U32 R0, R11, 0x1f, RZ ;  /* 0x0000001f0b007819 */ /* 0x000fe200000006ff */
[----:B------:R-:W-:Y:S01]  /*38a0*/  @!PT LDS RZ, [RZ] ;  /* 0x00000000fffff984 */ /* 0x000fe20000000800 */
[----:B------:R-:W-:Y:S01]  /*38b0*/  @!PT LDS RZ, [RZ] ;  /* 0x00000000fffff984 */ /* 0x000fe20000000800 */
[----:B------:R-:W-:Y:S01]  /*38c0*/  @!PT LDS RZ, [RZ] ;  /* 0x00000000fffff984 */ /* 0x000fe20000000800 */
[----:B------:R-:W-:Y:S01]  /*38d0*/  @!PT LDS RZ, [RZ] ;  /* 0x00000000fffff984 */ /* 0x000fe20000000800 */
[----:B------:R1:W-:Y:S06]  /*38e0*/  MEMBAR.ALL.CTA ;  /* 0x0000000000007992 */ /* 0x0003ec0000008000 */
[----:B-1----:R-:W1:Y:S02]  /*38f0*/  FENCE.VIEW.ASYNC.S ;  /* 0x00000000000073c6 */ /* 0x002e640000000000 */
[----:B-1----:R1:W-:Y:S01]  /*3900*/  SYNCS.ARRIVE.TRANS64.RED.A1T0 RZ, [R3+URZ], RZ ;  /* 0x000000ff03ff79a7 */ /* 0x0023e200081004ff */
[----:B------:R1:W3:Y:S01]  /*3910*/  @P0 SYNCS.PHASECHK.TRANS64.TRYWAIT P2, [UR7], R2 ;  /* 0x00000002ff0005a7 */ /* 0x0002e20008041107 */
[----:B------:R-:W-:-:S02]  /*3920*/  USHF.L.U32 UR7, UR11, 0x7, URZ ;  /* 0x000000070b077899 */ /* 0x000fc400080006ff */
[----:B------:R-:W-:Y:S01]  /*3930*/  ULOP3.LUT UR11, UR11, 0xffe, URZ, 0xc0, !UPT ;  /* 0x00000ffe0b0b7892 */ /* 0x000fe2000f8ec0ff */
[----:B--2---:R-:W-:Y:S01]  /*3940*/  LOP3.LUT P1, RZ, R6, 0x1, RZ, 0xc0, !PT ;  /* 0x0000000106ff7812 */ /* 0x004fe2000782c0ff */
[----:B------:R-:W-:Y:S02]  /*3950*/  ULOP3.LUT UR7, UR7, 0xffffff00, URZ, 0xc0, !UPT ;  /* 0xffffff0007077892 */ /* 0x000fe4000f8ec0ff */
[----:B------:R-:W-:Y:S02]  /*3960*/  UIADD3 UR11, UPT, UPT, -UR11, UR15, URZ ;  /* 0x0000000f0b0b7290 */ /* 0x000fe4000fffe1ff */
[----:B------:R-:W-:-:S04]  /*3970*/  UIADD3 UR7, UPT, UPT, UR16, UR7, URZ ;  /* 0x0000000710077290 */ /* 0x000fc8000fffe0ff */
[----:B------:R-:W-:Y:S01]  /*3980*/  ULEA UR7, UR11, UR7, 0x14 ;  /* 0x000000070b077291 */ /* 0x000fe2000f8ea0ff */
[----:B------:R-:W2:Y:S02]  /*3990*/  SYNCS.PHASECHK.TRANS64.TRYWAIT P0, [UR6+0xb0], R0 ;  /* 0x0000b000ff0075a7 */ /* 0x000ea40008001106 */
[----:B-123--:R-:W-:Y:S09]  /*39a0*/  @!P0 BRA `(.L_x_56) ;  /* 0x0000008000c48947 */ /* 0x00eff20003800000 */
.L_x_182:
[----:B------:R-:W-:Y:S01]  /*39b0*/  IADD3 R10, PT, PT, R10, 0x1, RZ ;  /* 0x000000010a0a7810 */ /* 0x000fe20007ffe0ff */
[----:B------:R-:W-:Y:S06]  /*39c0*/  BRA.U !UP3, `(.L_x_57) ;  /* 0x000000050b107547 */ /* 0x000fec000b800000 */
[----:B------:R-:W-:Y:S01]  /*39d0*/  UPLOP3.LUT UP4, UPT, UPT, UPT, UPT, 0x40, 0x4 ;  /* 0x000000000004789c */ /* 0x000fe20003f8e870 */
[----:B------:R-:W-:Y:S01]  /*39e0*/  UMOV UR13, UR8 ;  /* 0x00000008000d7c82 */ /* 0x000fe20008000000 */
[----:B------:R-:W-:Y:S01]  /*39f0*/  UMOV UR12, UR4 ;  /* 0x00000004000c7c82 */ /* 0x000fe20008000000 */
[----:B------:R-:W-:-:S08]  /*3a00*/  UMOV UR17, UR14 ;  /* 0x0000000e00117c82 */ /* 0x000fd00008000000 */
.L_x_60:
[----:B------:R-:W-:Y:S02]  /*3a10*/  UIADD3 UR13, UPT, UPT, UR13, 0x1, URZ ;  /* 0x000000010d0d7890 */ /* 0x000fe4000fffe0ff */
[----:B--2---:R-:W-:Y:S02]  /*3a20*/  ULEA UR11, UR17, UR5, 0x3 ;  /* 0x00000005110b7291 */ /* 0x004fe4000f8e18ff */
[----:B------:R-:W-:Y:S01]  /*3a30*/  UISETP.NE.AND UP0, UPT, UR13, URZ, UPT ;  /* 0x000000ff0d00728c */ /* 0x000fe2000bf05270 */
[----:B---3--:R-:W-:Y:S10]  /*3a40*/  @P2 BRA `(.L_x_58) ;  /* 0x00000000000c2947 */ /* 0x008ff40003800000 */
[----:B-1----:R-:W-:Y:S04]  /*3a50*/  SHF.L.U32 R2, R8, 0x1f, RZ ;  /* 0x0000001f08027819 */ /* 0x002fe800000006ff */
[----:B------:R-:W1:Y:S02]  /*3a60*/  SYNCS.PHASECHK.TRANS64.TRYWAIT P0, [UR11], R2 ;  /* 0x00000002ff0075a7 */ /* 0x000e64000800110b */
[----:B-1----:R-:W-:Y:S05]  /*3a70*/  @!P0 BRA `(.L_x_59) ;  /* 0x0000008000a88947 */ /* 0x002fea0003800000 */
.L_x_58:
[----:B------:R-:W-:Y:S01]  /*3a80*/  UISETP.NE.AND UP1, UPT, UR12, 0x1, UPT ;  /* 0x000000010c00788c */ /* 0x000fe2000bf25270 */
[----:B------:R-:W-:Y:S01]  /*3a90*/  PLOP3.LUT P2, PT, PT, PT, PT, 0x80, 0x8 ;  /* 0x000000000008781c */ /* 0x000fe20003f4f070 */
[----:B------:R-:W-:Y:S02]  /*3aa0*/  UIADD3 UR14, UPT, UPT, UR17, 0x1, URZ ;  /* 0x00000001110e7890 */ /* 0x000fe4000fffe0ff */
[----:B------:R-:W-:Y:S02]  /*3ab0*/  ULEA UR64, UR17, UR10, 0xc ;  /* 0x0000000a11407291 */ /* 0x000fe4000f8e60ff */
[----:B------:R-:W-:Y:S01]  /*3ac0*/  UISETP.NE.AND UP2, UPT, UR14, 0x2, UPT ;  /* 0x000000020e00788c */ /* 0x000fe2000bf45270 */
[----:B------:R-:W-:Y:S01]  /*3ad0*/  PLOP3.LUT P0, PT, PT, PT, UP1, 0x80, 0x8 ;  /* 0x000000000008781c */ /* 0x000fe20003f0f018 */
[----:B------:R-:W-:Y:S02]  /*3ae0*/  ULEA UR62, UR17, UR9, 0xa ;  /* 0x00000009113e7291 */ /* 0x000fe4000f8e50ff */
[----:B------:R-:W-:Y:S02]  /*3af0*/  USEL UR35, URZ, 0x1, UP2 ;  /* 0x00000001ff237887 */ /* 0x000fe40009000000 */
[----:B------:R-:W-:Y:S02]  /*3b00*/  USEL UR14, UR14, URZ, UP2 ;  /* 0x000000ff0e0e7287 */ /* 0x000fe40009000000 */
[----:B------:R-:W-:Y:S02]  /*3b10*/  UIADD3 UR60, UPT, UPT, UR64, 0x40, URZ ;  /* 0x00000040403c7890 */ /* 0x000fe4000fffe0ff */
[----:B------:R-:W-:Y:S01]  /*3b20*/  @UP1 ULEA UR34, UR14, UR5, 0x3 ;  /* 0x000000050e221291 */ /* 0x000fe2000f8e18ff */
[----:B------:R-:W-:Y:S01]  /*3b30*/  LOP3.LUT R8, R8, UR35, RZ, 0x3c, !PT ;  /* 0x0000002308087c12 */ /* 0x000fe2000f8e3cff */
[----:B------:R-:W-:Y:S02]  /*3b40*/  UIADD3 UR58, UPT, UPT, UR62, 0x2, URZ ;  /* 0x000000023e3a7890 */ /* 0x000fe4000fffe0ff */
[----:B------:R-:W-:Y:S01]  /*3b50*/  UIADD3 UR56, UPT, UPT, UR64, 0x80, URZ ;  /* 0x0000008040387890 */ /* 0x000fe2000fffe0ff */
[----:B-1----:R-:W-:Y:S01]  /*3b60*/  @P0 SHF.L.U32 R0, R8, 0x1f, RZ ;  /* 0x0000001f08000819 */ /* 0x002fe200000006ff */
[----:B------:R-:W-:Y:S02]  /*3b70*/  UIADD3 UR54, UPT, UPT, UR62, 0x4, URZ ;  /* 0x000000043e367890 */ /* 0x000fe4000fffe0ff */
[----:B------:R-:W-:Y:S01]  /*3b80*/  UIADD3 UR52, UPT, UPT, UR64, 0xc0, URZ ;  /* 0x000000c040347890 */ /* 0x000fe2000fffe0ff */
[----:B------:R2:W3:Y:S01]  /*3b90*/  @P0 SYNCS.PHASECHK.TRANS64.TRYWAIT P2, [UR34], R0 ;  /* 0x00000000ff0005a7 */ /* 0x0004e20008041122 */
[----:B------:R-:W-:Y:S02]  /*3ba0*/  UIADD3 UR50, UPT, UPT, UR62, 0x6, URZ ;  /* 0x000000063e327890 */ /* 0x000fe4000fffe0ff */
        /* <DEDUP_REMOVED lines=9> */
[----:B------:R-:W-:Y:S01]  /*3c40*/  UIADD3 UR12, UPT, UPT, UR12, -0x1, URZ ;  /* 0xffffffff0c0c7890 */ /* 0x000fe2000fffe0ff */
[----:B------:R-:W-:Y:S01]  /*3c50*/  UMOV UR65, 0x20004020 ;  /* 0x2000402000417882 */ /* 0x000fe20000000000 */
[----:B------:R-:W-:Y:S01]  /*3c60*/  UMOV UR63, 0x40004040 ;  /* 0x40004040003f7882 */ /* 0x000fe20000000000 */
[----:B------:R-:W-:Y:S01]  /*3c70*/  UMOV UR61, 0x20004020 ;  /* 0x20004020003d7882 */ /* 0x000fe20000000000 */
[----:B------:R2:W-:Y:S01]  /*3c80*/  UTCHMMA gdesc[UR62], gdesc[UR64], tmem[UR7], tmem[UR32], idesc[UR33], UP4 ;  /* 0x00ff20403e0075ea */ /* 0x0005e2000a000007 */
[----:B------:R-:W-:Y:S01]  /*3c90*/  UPLOP3.LUT UP4, UPT, UPT, UPT, UPT, 0x80, 0x8 ;  /* 0x000000000008789c */ /* 0x000fe20003f8f070 */
[----:B------:R-:W-:Y:S01]  /*3ca0*/  UMOV UR59, 0x40004040 ;  /* 0x40004040003b7882 */ /* 0x000fe20000000000 */
[----:B------:R-:W-:Y:S01]  /*3cb0*/  UMOV UR57, 0x20004020 ;  /* 0x2000402000397882 */ /* 0x000fe20000000000 */
[----:B------:R2:W-:Y:S01]  /*3cc0*/  UTCHMMA gdesc[UR58], gdesc[UR60], tmem[UR7], tmem[UR30], idesc[UR31], UPT ;  /* 0x00ff1e3c3a0075ea */ /* 0x0005e2000b800007 */
        /* <DEDUP_REMOVED lines=14> */
[----:B------:R-:W-:Y:S01]  /*3db0*/  UMOV UR35, 0x40004040 ;  /* 0x4000404000237882 */ /* 0x000fe20000000000 */
[----:B------:R2:W-:Y:S01]  /*3dc0*/  UTCHMMA gdesc[UR38], gdesc[UR40], tmem[UR7], tmem[UR20], idesc[UR21], UPT ;  /* 0x00ff1428260075ea */ /* 0x0005e2000b800007 */
[----:B------:R2:W-:Y:S01]  /*3dd0*/  UTCHMMA gdesc[UR34], gdesc[UR36], tmem[UR7], tmem[UR18], idesc[UR19], UPT ;  /* 0x00ff1224220075ea */ /* 0x0005e2000b800007 */
[----:B------:R2:W-:Y:S01]  /*3de0*/  UTCBAR [UR11], URZ ;  /* 0x000000ff0b0073e9 */ /* 0x0005e200080000ff */
[----:B------:R-:W-:Y:S01]  /*3df0*/  UMOV UR17, UR14 ;  /* 0x0000000e00117c82 */ /* 0x000fe20008000000 */
[----:B------:R-:W-:Y:S05]  /*3e00*/  BRA.U UP0, `(.L_x_60) ;  /* 0xfffffffd00007547 */ /* 0x000fea000b83ffff */
.L_x_57:
[----:B------:R-:W-:Y:S01]  /*3e10*/  UIADD3 UR15, UPT, UPT, UR15, 0x1, URZ ;  /* 0x000000010f0f7890 */ /* 0x000fe2000fffe0ff */
[C---:B------:R-:W-:Y:S01]  /*3e20*/  ISETP.NE.AND P0, PT, R10.reuse, 0x2, PT ;  /* 0x000000020a00780c */ /* 0x040fe20003f05270 */
[----:B--2---:R-:W-:Y:S02]  /*3e30*/  UIADD3 UR7, UPT, UPT, UR6, 0x90, URZ ;  /* 0x0000009006077890 */ /* 0x004fe4000fffe0ff */
[----:B------:R-:W-:Y:S01]  /*3e40*/  UISETP.NE.AND UP0, UPT, UR15, 0x4, UPT ;  /* 0x000000040f00788c */ /* 0x000fe2000bf05270 */
[----:B-1----:R-:W-:Y:S02]  /*3e50*/  SEL R0, RZ, 0x1, P0 ;  /* 0x00000001ff007807 */ /* 0x002fe40000000000 */
[----:B------:R-:W-:Y:S01]  /*3e60*/  SEL R10, R10, RZ, P0 ;  /* 0x000000ff0a0a7207 */ /* 0x000fe20000000000 */
[----:B------:R-:W-:Y:S01]  /*3e70*/  USEL UR6, URZ, 0x1, UP0 ;  /* 0x00000001ff067887 */ /* 0x000fe20008000000 */
[----:B------:R-:W-:Y:S01]  /*3e80*/  LOP3.LUT R9, R9, R0, RZ, 0x3c, !PT ;  /* 0x0000000009097212 */ /* 0x000fe200078e3cff */
[----:B------:R-:W-:Y:S01]  /*3e90*/  USEL UR15, UR15, URZ, UP0 ;  /* 0x000000ff0f0f7287 */ /* 0x000fe20008000000 */
[----:B------:R1:W-:Y:S03]  /*3ea0*/  UTCBAR [UR7], URZ ;  /* 0x000000ff070073e9 */ /* 0x0003e600080000ff */
[----:B------:R-:W-:Y:S01]  /*3eb0*/  LOP3.LUT R11, R11, UR6, RZ, 0x3c, !PT ;  /* 0x000000060b0b7c12 */ /* 0x000fe2000f8e3cff */
[----:B------:R-:W-:Y:S07]  /*3ec0*/  @P1 BRA `(.L_x_61) ;  /* 0xfffffff800381947 */ /* 0x000fee000383ffff */
[----:B------:R-:W2:Y:S01]  /*3ed0*/  S2UR UR4, SR_CgaCtaId ;  /* 0x00000000000479c3 */ /* 0x000ea20000008800 */
[----:B------:R-:W-:Y:S01]  /*3ee0*/  ELECT P0, URZ, PT ;  /* 0x0000000000ff782f */ /* 0x000fe20003800000 */
[----:B------:R-:W-:Y:S01]  /*3ef0*/  IMAD.MOV.U32 R0, RZ, RZ, 0x1 ;  /* 0x00000001ff007424 */ /* 0x000fe200078e00ff */
[----:B------:R-:W-:Y:S01]  /*3f00*/  UIADD3 UR5, UPT, UPT, UR5, 0xb0, URZ ;  /* 0x000000b005057890 */ /* 0x000fe2000fffe0ff */
[----:B------:R-:W-:Y:S01]  /*3f10*/  SHF.L.U32 R2, R11, 0x1f, RZ ;  /* 0x0000001f0b027819 */ /* 0x000fe200000006ff */
[----:B------:R-:W-:-:S03]  /*3f20*/  UMOV UR6, 0x40 ;  /* 0x0000004000067882 */ /* 0x000fc60000000000 */
[----:B------:R-:W-:Y:S01]  /*3f30*/  UVIRTCOUNT.DEALLOC.SMPOOL 0x80 ;  /* 0x000000800000784c */ /* 0x000fe20000000000 */
[----:B--2---:R-:W-:Y:S02]  /*3f40*/  ULEA UR4, UR4, UR6, 0x18 ;  /* 0x0000000604047291 */ /* 0x004fe4000f8ec0ff */
[----:B------:R-:W-:-:S07]  /*3f50*/  ULEA UR6, UR15, UR5, 0x3 ;  /* 0x000000050f067291 */ /* 0x000fce000f8e18ff */
[----:B------:R2:W-:Y:S02]  /*3f60*/  @P0 STS.U8 [UR4+0x1c], R0 ;  /* 0x00001c00ff000988 */ /* 0x0005e40008000004 */
[----:B------:R-:W4:Y:S02]  /*3f70*/  SYNCS.PHASECHK.TRANS64.TRYWAIT P0, [UR6], R2 ;  /* 0x00000002ff0075a7 */ /* 0x000f240008001106 */
[----:B--2-4-:R-:W-:Y:S05]  /*3f80*/  @!P0 BRA `(.L_x_62) ;  /* 0x0000007c007c8947 */ /* 0x014fea0003800000 */
.L_x_185:
[----:B-1----:R-:W-:-:S04]  /*3f90*/  UIADD3 UR7, UPT, UPT, UR15, 0x1, URZ ;  /* 0x000000010f077890 */ /* 0x002fc8000fffe0ff */
[----:B------:R-:W-:-:S04]  /*3fa0*/  UISETP.NE.AND UP0, UPT, UR7, 0x4, UPT ;  /* 0x000000040700788c */ /* 0x000fc8000bf05270 */
[----:B------:R-:W-:Y:S02]  /*3fb0*/  USEL UR8, URZ, 0x1, UP0 ;  /* 0x00000001ff087887 */ /* 0x000fe40008000000 */
[----:B------:R-:W-:-:S04]  /*3fc0*/  USEL UR7, UR7, URZ, UP0 ;  /* 0x000000ff07077287 */ /* 0x000fc80008000000 */
[----:B------:R-:W-:Y:S01]  /*3fd0*/  ULEA UR6, UR7, UR5, 0x3 ;  /* 0x0000000507067291 */ /* 0x000fe2000f8e18ff */
[----:B--2---:R-:W-:-:S04]  /*3fe0*/  LOP3.LUT R2, R11, UR8, RZ, 0x3c, !PT ;  /* 0x000000080b027c12 */ /* 0x004fc8000f8e3cff */
[----:B------:R-:W-:-:S04]  /*3ff0*/  SHF.L.U32 R3, R2, 0x1f, RZ ;  /* 0x0000001f02037819 */ /* 0x000fc800000006ff */
[----:B------:R-:W1:Y:S02]  /*4000*/  SYNCS.PHASECHK.TRANS64.TRYWAIT P0, [UR6], R3 ;  /* 0x00000003ff0075a7 */ /* 0x000e640008001106 */
[----:B-1----:R-:W-:Y:S05]  /*4010*/  @!P0 BRA `(.L_x_63) ;  /* 0x0000007c00708947 */ /* 0x002fea0003800000 */
.L_x_187:
[----:B------:R-:W-:-:S04]  /*4020*/  UIADD3 UR7, UPT, UPT, UR7, 0x1, URZ ;  /* 0x0000000107077890 */ /* 0x000fc8000fffe0ff */
[----:B------:R-:W-:-:S04]  /*4030*/  UISETP.NE.AND UP0, UPT, UR7, 0x4, UPT ;  /* 0x000000040700788c */ /* 0x000fc8000bf05270 */
[----:B------:R-:W-:Y:S02]  /*4040*/  USEL UR8, URZ, 0x1, UP0 ;  /* 0x00000001ff087887 */ /* 0x000fe40008000000 */
[----:B------:R-:W-:-:S04]  /*4050*/  USEL UR7, UR7, URZ, UP0 ;  /* 0x000000ff07077287 */ /* 0x000fc80008000000 */
[----:B------:R-:W-:Y:S01]  /*4060*/  ULEA UR6, UR7, UR5, 0x3 ;  /* 0x0000000507067291 */ /* 0x000fe2000f8e18ff */
[----:B------:R-:W-:-:S04]  /*4070*/  LOP3.LUT R2, R2, UR8, RZ, 0x3c, !PT ;  /* 0x0000000802027c12 */ /* 0x000fc8000f8e3cff */
[----:B-1----:R-:W-:-:S04]  /*4080*/  SHF.L.U32 R3, R2, 0x1f, RZ ;  /* 0x0000001f02037819 */ /* 0x002fc800000006ff */
[----:B------:R-:W1:Y:S02]  /*4090*/  SYNCS.PHASECHK.TRANS64.TRYWAIT P0, [UR6], R3 ;  /* 0x00000003ff0075a7 */ /* 0x000e640008001106 */
[----:B-1----:R-:W-:Y:S05]  /*40a0*/  @!P0 BRA `(.L_x_64) ;  /* 0x0000007c00648947 */ /* 0x002fea0003800000 */
.L_x_189:
[----:B------:R-:W-:-:S04]  /*40b0*/  UIADD3 UR7, UPT, UPT, UR7, 0x1, URZ ;  /* 0x0000000107077890 */ /* 0x000fc8000fffe0ff */
[----:B------:R-:W-:-:S04]  /*40c0*/  UISETP.NE.AND UP0, UPT, UR7, 0x4, UPT ;  /* 0x000000040700788c */ /* 0x000fc8000bf05270 */
[----:B------:R-:W-:Y:S02]  /*40d0*/  USEL UR6, URZ, 0x1, UP0 ;  /* 0x00000001ff067887 */ /* 0x000fe40008000000 */
[----:B------:R-:W-:-:S04]  /*40e0*/  USEL UR7, UR7, URZ, UP0 ;  /* 0x000000ff07077287 */ /* 0x000fc80008000000 */
[----:B------:R-:W-:Y:S01]  /*40f0*/  ULEA UR7, UR7, UR5, 0x3 ;  /* 0x0000000507077291 */ /* 0x000fe2000f8e18ff */
[----:B------:R-:W-:-:S04]  /*4100*/  LOP3.LUT R2, R2, UR6, RZ, 0x3c, !PT ;  /* 0x0000000602027c12 */ /* 0x000fc8000f8e3cff */
[----:B------:R-:W-:-:S04]  /*4110*/  SHF.L.U32 R2, R2, 0x1f, RZ ;  /* 0x0000001f02027819 */ /* 0x000fc800000006ff */
[----:B------:R-:W2:Y:S02]  /*4120*/  SYNCS.PHASECHK.TRANS64.TRYWAIT P0, [UR7], R2 ;  /* 0x00000002ff0075a7 */ /* 0x000ea40008001107 */
[----:B--2---:R-:W-:Y:S05]  /*4130*/  @!P0 BRA `(.L_x_65) ;  /* 0x0000007c00588947 */ /* 0x004fea0003800000 */
.L_x_191:
[----:B------:R-:W-:Y:S01]  /*4140*/  NOP ;  /* 0x0000000000007918 */ /* 0x000fe20000000000 */
[----:B-1----:R-:W1:Y:S01]  /*4150*/  LDS R0, [UR4+0x14] ;  /* 0x00001404ff007984 */ /* 0x002e620008000800 */
[----:B------:R-:W-:Y:S01]  /*4160*/  ULOP3.LUT UR6, UR16, 0xffff, URZ, 0xc0, !UPT ;  /* 0x0000ffff10067892 */ /* 0x000fe2000f8ec0ff */
[----:B------:R-:W-:Y:S01]  /*4170*/  UMOV UR8, 0xffff ;  /* 0x0000ffff00087882 */ /* 0x000fe20000000000 */
[----:B------:R-:W-:Y:S02]  /*4180*/  UMOV UR5, 0x1 ;  /* 0x0000000100057882 */ /* 0x000fe40000000000 */
[----:B------:R-:W-:-:S04]  /*4190*/  USHF.R.U32.HI UR6, URZ, 0x5, UR6 ;  /* 0x00000005ff067899 */ /* 0x000fc80008011606 */
[----:B------:R-:W-:Y:S02]  /*41a0*/  USHF.L.U32 UR8, UR8, UR6, URZ ;  /* 0x0000000608087299 */ /* 0x000fe400080006ff */
[----:B------:R-:W-:-:S04]  /*41b0*/  USHF.L.U32 UR5, UR5, UR6, URZ ;  /* 0x0000000605057299 */ /* 0x000fc800080006ff */
[----:B-1----:R-:W-:-:S04]  /*41c0*/  LOP3.LUT R0, R0, UR8, RZ, 0xc0, !PT ;  /* 0x0000000800007c12 */ /* 0x002fc8000f8ec0ff */
[----:B------:R-:W-:-:S13]  /*41d0*/  ISETP.NE.AND P0, PT, R0, UR8, PT ;  /* 0x0000000800007c0c */ /* 0x000fda000bf05270 */
[----:B------:R-:W-:Y:S05]  /*41e0*/  @P0 BRA `(.L_x_66) ;  /* 0x0000000000580947 */ /* 0x000fea0003800000 */
[----:B------:R-:W1:Y:S02]  /*41f0*/  LDS R0, [UR4+0x18] ;  /* 0x00001804ff007984 */ /* 0x000e640008000800 */
[----:B-1----:R-:W-:-:S04]  /*4200*/  LOP3.LUT R0, R0, UR5, RZ, 0xc0, !PT ;  /* 0x0000000500007c12 */ /* 0x002fc8000f8ec0ff */
[----:B------:R-:W-:-:S13]  /*4210*/  ISETP.NE.AND P0, PT, R0, UR5, PT ;  /* 0x0000000500007c0c */ /* 0x000fda000bf05270 */
[----:B------:R-:W-:Y:S05]  /*4220*/  @P0 BRA `(.L_x_67) ;  /* 0x00000000003c0947 */ /* 0x000fea0003800000 */
[----:B------:R-:W1:Y:S01]  /*4230*/  S2R R2, SR_LANEID ;  /* 0x0000000000027919 */ /* 0x000e620000000000 */
[----:B------:R-:W-:Y:S01]  /*4240*/  ULOP3.LUT UR8, URZ, UR8, URZ, 0x33, !UPT ;  /* 0x00000008ff087292 */ /* 0x000fe2000f8e33ff */
[----:B------:R-:W-:Y:S02]  /*4250*/  VOTEU.ANY UR7, UPT, PT ;  /* 0x0000000000077886 */ /* 0x000fe400038e0100 */
[----:B------:R-:W-:-:S03]  /*4260*/  UFLO.U32 UR7, UR7 ;  /* 0x00000007000772bd */ /* 0x000fc600080e0000 */
[----:B------:R-:W-:-:S04]  /*4270*/  IMAD.U32 R0, RZ, RZ, UR8 ;  /* 0x00000008ff007e24 */ /* 0x000fc8000f8e00ff */
[----:B------:R2:W4:Y:S02]  /*4280*/  REDUX UR6, R0 ;  /* 0x00000000000673c4 */ /* 0x0005240000000000 */
[----:B------:R1:W-:Y:S02]  /*4290*/  UTCATOMSWS.AND URZ, UR8 ;  /* 0x0000000800ff79e3 */ /* 0x0003e40008000000 */
[----:B-1----:R-:W-:Y:S02]  /*42a0*/  ISETP.EQ.U32.AND P0, PT, R2, UR7, PT ;  /* 0x0000000702007c0c */ /* 0x002fe4000bf02070 */
[----:B--2---:R-:W-:Y:S02]  /*42b0*/  LOP3.LUT R0, RZ, UR5, RZ, 0x33, !PT ;  /* 0x00000005ff007c12 */ /* 0x004fe4000f8e33ff */
[----:B----4-:R-:W-:Y:S02]  /*42c0*/  MOV R2, UR6 ;  /* 0x0000000600027c02 */ /* 0x010fe40008000f00 */
[----:B------:R-:W1:Y:S07]  /*42d0*/  REDUX UR5, R0 ;  /* 0x00000000000573c4 */ /* 0x000e6e0000000000 */
[----:B------:R2:W-:Y:S01]  /*42e0*/  @P0 ATOMS.AND RZ, [UR4+0x14], R2 ;  /* 0x00001402ffff098c */ /* 0x0005e2000a800004 */
[----:B-1----:R-:W-:-:S05]  /*42f0*/  IMAD.U32 R0, RZ, RZ, UR5 ;  /* 0x00000005ff007e24 */ /* 0x002fca000f8e00ff */
[----:B------:R2:W-:Y:S01]  /*4300*/  @P0 ATOMS.AND RZ, [UR4+0x18], R0 ;  /* 0x00001800ffff098c */ /* 0x0005e2000a800004 */
[----:B------:R-:W-:Y:S05]  /*4310*/  BRA `(.L_x_68) ;  /* 0x0000000000147947 */ /* 0x000fea0003800000 */
.L_x_67:
[----:B------:R-:W-:Y:S02]  /*4320*/  MOV R2, 0x4340 ;  /* 0x0000434000027802 */ /* 0x000fe40000000f00 */
[----:B---3-5:R-:W-:Y:S05]  /*4330*/  CALL.REL.NOINC `($__internal_0_$__cuda_sm10x_tcgen05_guardrail_trap_col_being_dealloced_not_returned_by_alloc) ;  /* 0x0000008000f07944 */ /* 0x028fea0003c00000 */
[----:B------:R-:W-:Y:S05]  /*4340*/  BRA `(.L_x_68) ;  /* 0x0000000000087947 */ /* 0x000fea0003800000 */
.L_x_66:
[----:B------:R-:W-:Y:S02]  /*4350*/  MOV R2, 0x4370 ;  /* 0x0000437000027802 */ /* 0x000fe40000000f00 */
[----:B---3-5:R-:W-:Y:S05]  /*4360*/  CALL.REL.NOINC `($__internal_2_$__cuda_sm10x_tcgen05_guardrail_trap_unallocated_columns_being_dealloced) ;  /* 0x0000008000fc7944 */ /* 0x028fea0003c00000 */
.L_x_68:
[----:B------:R-:W-:Y:S01]  /*4370*/  NOP ;  /* 0x0000000000007918 */ /* 0x000fe20000000000 */
[----:B------:R-:W-:Y:S05]  /*4380*/  EXIT ;  /* 0x000000000000794d */ /* 0x000fea0003800000 */
.L_x_50:
[----:B------:R-:W-:-:S09]  /*4390*/  UISETP.NE.OR UP2, UPT, UR8, 0x3, !UP2 ;  /* 0x000000030800788c */ /* 0x000fd2000d745670 */
[----:B------:R-:W-:Y:S05]  /*43a0*/  BRA.U UP2, `(.L_x_69) ;  /* 0x0000001502807547 */ /* 0x000fea000b800000 */
[----:B------:R-:W1:Y:S01]  /*43b0*/  LDC R0, c[0x0][0xb30] ;  /* 0x0002cc00ff007b82 */ /* 0x000e620000000800 */
[----:B------:R-:W2:Y:S01]  /*43c0*/  LDCU.64 UR8, c[0x0][0x888] ;  /* 0x00011100ff0877ac */ /* 0x000ea20008000a00 */
[----:B------:R-:W-:Y:S01]  /*43d0*/  CS2R R28, SRZ ;  /* 0x00000000001c7805 */ /* 0x000fe2000001ff00 */
[----:B------:R-:W-:Y:S01]  /*43e0*/  IMAD.MOV.U32 R25, RZ, RZ, 0x2000 ;  /* 0x00002000ff197424 */ /* 0x000fe200078e00ff */
[----:B------:R-:W4:Y:S04]  /*43f0*/  LDCU.64 UR4, c[0x0][0x890] ;  /* 0x00011200ff0477ac */ /* 0x000f280008000a00 */
[----:B------:R-:W3:Y:S01]  /*4400*/  LDC R24, c[0x0][0x370] ;  /* 0x0000dc00ff187b82 */ /* 0x000ee20000000800 */
[----:B------:R-:W-:Y:S01]  /*4410*/  UMOV UR7, 0x400 ;  /* 0x0000040000077882 */ /* 0x000fe20000000000 */
[----:B------:R-:W-:-:S02]  /*4420*/  UPLOP3.LUT UP1, UPT, UPT, UPT, UPT, 0x40, 0x4 ;  /* 0x000000000004789c */ /* 0x000fc40003f2e870 */
[----:B------:R-:W-:-:S04]  /*4430*/  ULEA UR7, UR37, UR7, 0x18 ;  /* 0x0000000725077291 */ /* 0x000fc8000f8ec0ff */
[----:B------:R-:W3:Y:S01]  /*4440*/  LDC R3, c[0x0][0xb0c] ;  /* 0x0002c300ff037b82 */ /* 0x000ee20000000800 */
[----:B------:R-:W-:Y:S02]  /*4450*/  UIADD3 UR41, UPT, UPT, UR7, 0x20, URZ ;  /* 0x0000002007297890 */ /* 0x000fe4000fffe0ff */
[----:B--2---:R-:W-:Y:S02]  /*4460*/  UISETP.NE.U32.AND UP2, UPT, UR8, URZ, UPT ;  /* 0x000000ff0800728c */ /* 0x004fe4000bf45070 */
[----:B------:R-:W-:Y:S02]  /*4470*/  UIADD3 UR33, UPT, UPT, UR7, 0x28, URZ ;  /* 0x0000002807217890 */ /* 0x000fe4000fffe0ff */
[----:B----4-:R-:W-:Y:S01]  /*4480*/  UISETP.NE.U32.AND UP3, UPT, UR4, URZ, UPT ;  /* 0x000000ff0400728c */ /* 0x010fe2000bf65070 */
[----:B------:R-:W2:Y:S01]  /*4490*/  LDC R18, c[0x0][0xb20] ;  /* 0x0002c800ff127b82 */ /* 0x000ea20000000800 */
[----:B-1----:R-:W-:Y:S01]  /*44a0*/  ISETP.NE.AND P1, PT, R0, 0x1, PT ;  /* 0x000000010000780c */ /* 0x002fe20003f25270 */
[----:B------:R-:W-:-:S02]  /*44b0*/  UISETP.NE.AND.EX UP2, UPT, UR9, URZ, UPT, UP2 ;  /* 0x000000ff0900728c */ /* 0x000fc4000bf45320 */
[----:B------:R-:W-:Y:S02]  /*44c0*/  UIADD3 UR25, UPT, UPT, UR7, 0x30, URZ ;  /* 0x0000003007197890 */ /* 0x000fe4000fffe0ff */
[----:B------:R-:W-:Y:S02]  /*44d0*/  UIADD3 UR17, UPT, UPT, UR7, 0x38, URZ ;  /* 0x0000003807117890 */ /* 0x000fe4000fffe0ff */
[----:B------:R-:W1:Y:S01]  /*44e0*/  LDC.64 R30, c[0x0][0x348] ;  /* 0x0000d200ff1e7b82 */ /* 0x000e620000000a00 */
[----:B------:R-:W-:-:S07]  /*44f0*/  UISETP.NE.AND.EX UP3, UPT, UR5, URZ, UPT, UP3 ;  /* 0x000000ff0500728c */ /* 0x000fce000bf65330 */
[----:B------:R-:W4:Y:S08]  /*4500*/  LDC.64 R16, c[0x0][0xb10] ;  /* 0x0002c400ff107b82 */ /* 0x000f300000000a00 */
[----:B------:R-:W1:Y:S08]  /*4510*/  LDC.64 R6, c[0x0][0xb18] ;  /* 0x0002c600ff067b82 */ /* 0x000e700000000a00 */
[----:B------:R-:W1:Y:S08]  /*4520*/  LDC.64 R4, c[0x0][0xb28] ;  /* 0x0002ca00ff047b82 */ /* 0x000e700000000a00 */
[----:B--23--:R-:W1:Y:S02]  /*4530*/  LDC R19, c[0x0][0x374] ;  /* 0x0000dd00ff137b82 */ /* 0x00ce640000000800 */
.L_x_84:
[C---:B------:R-:W-:Y:S02]  /*4540*/  LEA R0, R29.reuse, UR7, 0x3 ;  /* 0x000000071d007c11 */ /* 0x040fe4000f8e18ff */
[----:B------:R-:W-:Y:S02]  /*4550*/  SHF.L.U32 R2, R28, 0x1f, RZ ;  /* 0x0000001f1c027819 */ /* 0x000fe400000006ff */
[----:B------:R-:W-:Y:S02]  /*4560*/  LEA R20, R29, UR7, 0x4 ;  /* 0x000000071d147c11 */ /* 0x000fe4000f8e20ff */
[----:B--2---:R-:W2:Y:S02]  /*4570*/  SYNCS.PHASECHK.TRANS64.TRYWAIT P0, [R0+URZ+0x70], R2 ;  /* 0x00007002000075a7 */ /* 0x004ea400080011ff */
[----:B--2---:R-:W-:Y:S05]  /*4580*/  @!P0 BRA `(.L_x_70) ;  /* 0x00000078005c8947 */ /* 0x004fea0003800000 */
.L_x_192:
[----:B------:R-:W-:Y:S01]  /*4590*/  ISETP.GE.AND P0, PT, R26, 0x1, PT ;  /* 0x000000011a00780c */ /* 0x000fe20003f06270 */
[----:B------:R-:W3:Y:S01]  /*45a0*/  LDS.128 R20, [R20+0x100] ;  /* 0x0001000014147984 */ /* 0x000ee20000000c00 */
[----:B--2---:R-:W-:Y:S01]  /*45b0*/  VIADD R0, R0, 0x80 ;  /* 0x0000008000007836 */ /* 0x004fe20000000000 */
[----:B------:R-:W-:Y:S01]  /*45c0*/  @!PT LDS RZ, [RZ] ;  /* 0x00000000fffff984 */ /* 0x000fe20000000800 */
[----:B------:R-:W-:Y:S01]  /*45d0*/  @!PT LDS RZ, [RZ] ;  /* 0x00000000fffff984 */ /* 0x000fe20000000800 */
[----:B------:R-:W-:Y:S01]  /*45e0*/  @!PT LDS RZ, [RZ] ;  /* 0x00000000fffff984 */ /* 0x000fe20000000800 */
[----:B------:R-:W-:Y:S01]  /*45f0*/  @!PT LDS RZ, [RZ] ;  /* 0x00000000fffff984 */ /* 0x000fe20000000800 */
[----:B------:R2:W-:Y:S06]  /*4600*/  MEMBAR.ALL.CTA ;  /* 0x0000000000007992 */ /* 0x0005ec0000008000 */
[----:B--2---:R-:W2:Y:S01]  /*4610*/  FENCE.VIEW.ASYNC.S ;  /* 0x00000000000073c6 */ /* 0x004ea20000000000 */
[----:B------:R-:W-:Y:S04]  /*4620*/  PRMT R0, RZ, 0x654, R0 ;  /* 0x00000654ff007816 */ /* 0x000fe80000000000 */
[----:B--2---:R2:W-:Y:S01]  /*4630*/  SYNCS.ARRIVE.TRANS64.RED.A1T0 RZ, [R0+URZ], RZ ;  /* 0x000000ff00ff79a7 */ /* 0x0045e200081004ff */
[----:B---3--:R-:W-:Y:S11]  /*4640*/  LOP3.LUT P3, RZ, R22, 0x1, RZ, 0xc0, !PT ;  /* 0x0000000116ff7812 */ /* 0x008ff6000786c0ff */
[----:B------:R-:W-:Y:S02]  /*4650*/  @!UPT UIADD3 URZ, UPT, UPT, URZ, URZ, URZ ;  /* 0x000000fffffff290 */ /* 0x000fe4000fffe0ff */
[----:B------:R-:W-:Y:S02]  /*4660*/  @P3 MOV R11, R20 ;  /* 0x00000014000b3202 */ /* 0x000fe40000000f00 */
[----:B------:R-:W-:Y:S01]  /*4670*/  @P3 LOP3.LUT R10, R21, 0xffff, RZ, 0xc0, !PT ;  /* 0x0000ffff150a3812 */ /* 0x000fe200078ec0ff */
[----:B--2---:R-:W-:Y:S06]  /*4680*/  @!P0 BRA `(.L_x_71) ;  /* 0x0000000000a48947 */ /* 0x004fec0003800000 */
[-C--:B-1----:R-:W-:Y:S01]  /*4690*/  IMAD.HI.U32 R0, R19, R7.reuse, RZ ;  /* 0x0000000713007227 */ /* 0x082fe200078e00ff */
[----:B------:R-:W-:Y:S02]  /*46a0*/  ISETP.NE.AND P0, PT, R6, 0x1, PT ;  /* 0x000000010600780c */ /* 0x000fe40003f05270 */
[----:B------:R-:W-:Y:S01]  /*46b0*/  ISETP.NE.AND P2, PT, R26, 0x1, PT ;  /* 0x000000011a00780c */ /* 0x000fe20003f45270 */
[----:B----4-:R-:W-:Y:S01]  /*46c0*/  IMAD.HI.U32 R9, R24, R16, RZ ;  /* 0x0000001018097227 */ /* 0x010fe200078e00ff */
[----:B------:R-:W-:Y:S02]  /*46d0*/  SHF.R.U32.HI R0, RZ, R18, R0 ;  /* 0x00000012ff007219 */ /* 0x000fe40000011600 */
[----:B------:R-:W-:Y:S01]  /*46e0*/  ISETP.NE.AND P4, PT, R3, 0x1, PT ;  /* 0x000000010300780c */ /* 0x000fe20003f85270 */
[----:B------:R-:W-:Y:S01]  /*46f0*/  IMAD.HI.U32 R13, R10, R7, RZ ;  /* 0x000000070a0d7227 */ /* 0x000fe200078e00ff */
[----:B------:R-:W-:Y:S02]  /*4700*/  SHF.R.U32.HI R9, RZ, R17, R9 ;  /* 0x00000011ff097219 */ /* 0x000fe40000011609 */
[----:B------:R-:W-:Y:S01]  /*4710*/  SEL R0, R19, R0, !P0 ;  /* 0x0000000013007207 */ /* 0x000fe20004000000 */
[----:B------:R-:W-:Y:S01]  /*4720*/  IMAD.HI.U32 R12, R11, R16, RZ ;  /* 0x000000100b0c7227 */ /* 0x000fe200078e00ff */
[----:B------:R-:W-:Y:S03]  /*4730*/  SEL R9, R24, R9, !P4 ;  /* 0x0000000918097207 */ /* 0x000fe60006000000 */
[-C--:B------:R-:W-:Y:S01]  /*4740*/  IMAD.HI.U32 R8, R0, R4.reuse, RZ ;  /* 0x0000000400087227 */ /* 0x080fe200078e00ff */
[----:B------:R-:W-:Y:S03]  /*4750*/  SHF.R.U32.HI R12, RZ, R17, R12 ;  /* 0x00000011ff0c7219 */ /* 0x000fe6000001160c */
[----:B------:R-:W-:Y:S01]  /*4760*/  IMAD.HI.U32 R2, R9, R4, RZ ;  /* 0x0000000409027227 */ /* 0x000fe200078e00ff */
[-C--:B------:R-:W-:Y:S02]  /*4770*/  @P2 SHF.R.U32.HI R0, RZ, R5.reuse, R8 ;  /* 0x00000005ff002219 */ /* 0x080fe40000011608 */
[----:B------:R-:W-:Y:S02]  /*4780*/  SHF.R.U32.HI R8, RZ, R18, R13 ;  /* 0x00000012ff087219 */ /* 0x000fe4000001160d */
[----:B------:R-:W-:Y:S01]  /*4790*/  @P2 SHF.R.U32.HI R9, RZ, R5, R2 ;  /* 0x00000005ff092219 */ /* 0x000fe20000011602 */
[----:B------:R-:W-:Y:S01]  /*47a0*/  IMAD R0, R26, R0, RZ ;  /* 0x000000001a007224 */ /* 0x000fe200078e02ff */
[----:B------:R-:W-:Y:S02]  /*47b0*/  SEL R8, R10, R8, !P0 ;  /* 0x000000080a087207 */ /* 0x000fe40004000000 */
[----:B------:R-:W-:Y:S01]  /*47c0*/  SEL R2, R11, R12, !P4 ;  /* 0x0000000c0b027207 */ /* 0x000fe20006000000 */
[----:B------:R-:W-:Y:S01]  /*47d0*/  IMAD R12, R26, R9, RZ ;  /* 0x000000091a0c7224 */ /* 0x000fe200078e02ff */
[C---:B------:R-:W-:Y:S01]  /*47e0*/  ISETP.GE.AND P0, PT, R8.reuse, R0, PT ;  /* 0x000000000800720c */ /* 0x040fe20003f06270 */
[----:B------:R-:W-:Y:S03]  /*47f0*/  IMAD.HI.U32 R0, R8, R4, RZ ;  /* 0x0000000408007227 */ /* 0x000fe600078e00ff */
[----:B------:R-:W-:Y:S02]  /*4800*/  ISETP.GE.OR P0, PT, R2, R12, P0 ;  /* 0x0000000c0200720c */ /* 0x000fe40000706670 */
[-C--:B------:R-:W-:Y:S04]  /*4810*/  SHF.R.U32.HI R0, RZ, R5.reuse, R0 ;  /* 0x00000005ff007219 */ /* 0x080fe80000011600 */
[----:B------:R-:W-:Y:S05]  /*4820*/  SEL R13, R8, R0, !P2 ;  /* 0x00000000080d7207 */ /* 0x000fea0005000000 */
[----:B------:R-:W-:Y:S02]  /*4830*/  IMAD.MOV R12, RZ, RZ, -R13 ;  /* 0x000000ffff0c7224 */ /* 0x000fe400078e0a0d */
[----:B------:R-:W-:Y:S04]  /*4840*/  @!P0 IMAD.HI.U32 R0, R2, R4, RZ ;  /* 0x0000000402008227 */ /* 0x000fe800078e00ff */
[----:B------:R-:W-:Y:S01]  /*4850*/  IMAD R12, R26, R12, R8 ;  /* 0x0000000c1a0c7224 */ /* 0x000fe200078e0208 */
[----:B------:R-:W-:Y:S04]  /*4860*/  @!P0 SHF.R.U32.HI R0, RZ, R5, R0 ;  /* 0x00000005ff008219 */ /* 0x000fe80000011600 */
[----:B------:R-:W-:Y:S04]  /*4870*/  @!P0 SEL R0, R2, R0, !P2 ;  /* 0x0000000002008207 */ /* 0x000fe80005000000 */
[----:B------:R-:W-:Y:S01]  /*4880*/  @!P0 IADD3 R13, PT, PT, R13, -R0, RZ ;  /* 0x800000000d0d8210 */ /* 0x000fe20007ffe0ff */
[----:B------:R-:W-:Y:S01]  /*4890*/  @!P0 IMAD R0, R9, R12, R0 ;  /* 0x0000000c09008224 */ /* 0x000fe200078e0200 */
[----:B------:R-:W-:Y:S01]  /*48a0*/  IADD3 R9, PT, PT, -R8, RZ, RZ ;  /* 0x000000ff08097210 */ /* 0x000fe20007ffe1ff */
[--C-:B------:R-:W-:Y:S02]  /*48b0*/  IMAD.MOV R12, RZ, RZ, -R2.reuse ;  /* 0x000000ffff0c7224 */ /* 0x100fe400078e0a02 */
[----:B------:R-:W-:Y:S02]  /*48c0*/  @!P0 IMAD R8, R13, R26, R2 ;  /* 0x0000001a0d088224 */ /* 0x000fe400078e0202 */
[----:B------:R-:W-:Y:S02]  /*48d0*/  @!P0 IMAD.MOV.U32 R2, RZ, RZ, R0 ;  /* 0x000000ffff028224 */ /* 0x000fe400078e0000 */
[----:B------:R-:W-:Y:S02]  /*48e0*/  IMAD R11, R3, R12, R11 ;  /* 0x0000000c030b7224 */ /* 0x000fe400078e020b */
[----:B------:R-:W-:Y:S02]  /*48f0*/  IMAD R10, R6, R9, R10 ;  /* 0x00000009060a7224 */ /* 0x000fe400078e020a */
[----:B------:R-:W-:Y:S02]  /*4900*/  IMAD R11, R2, R3, R11 ;  /* 0x00000003020b7224 */ /* 0x000fe400078e020b */
[----:B------:R-:W-:Y:S02]  /*4910*/  IMAD R10, R8, R6, R10 ;  /* 0x00000006080a7224 */ /* 0x000fe400078e020a */
.L_x_71:
[----:B------:R-:W-:Y:S05]  /*4920*/  BRA.U UP1, `(.L_x_72) ;  /* 0x0000000101107547 */ /* 0x000fea000b800000 */
[----:B------:R-:W-:Y:S04]  /*4930*/  MOV R2, UR6 ;  /* 0x0000000600027c02 */ /* 0x000fe80008000f00 */
[----:B------:R-:W-:Y:S04]  /*4940*/  SHF.L.U32 R2, R2, 0x1f, RZ ;  /* 0x0000001f02027819 */ /* 0x000fe800000006ff */
[----:B------:R-:W2:Y:S02]  /*4950*/  SYNCS.PHASECHK.TRANS64.TRYWAIT P0, [UR7+0x68], R2 ;  /* 0x00006802ff0075a7 */ /* 0x000ea40008001107 */
[----:B--2---:R-:W-:Y:S05]  /*4960*/  @!P0 BRA `(.L_x_73) ;  /* 0x0000007400788947 */ /* 0x004fea0003800000 */
.L_x_72:
[----:B------:R-:W-:Y:S01]  /*4970*/  R2UR UR43, R15 ;  /* 0x000000000f2b72ca */ /* 0x000fe200000e0000 */
[----:B------:R-:W-:Y:S01]  /*4980*/  IMAD.MOV.U32 R32, RZ, RZ, 0x1 ;  /* 0x00000001ff207424 */ /* 0x000fe200078e00ff */
[----:B------:R-:W-:Y:S02]  /*4990*/  R2UR UR42, R14 ;  /* 0x000000000e2a72ca */ /* 0x000fe400000e0000 */
[----:B------:R-:W-:Y:S02]  /*49a0*/  ISETP.NE.U32.AND P2, PT, RZ, UR4, PT ;  /* 0x00000004ff007c0c */ /* 0x000fe4000bf45070 */
[----:B------:R-:W-:Y:S02]  /*49b0*/  SHF.L.U32 R32, R32, 0x1f, RZ ;  /* 0x0000001f20207819 */ /* 0x000fe400000006ff */
[----:B------:R-:W-:Y:S05]  /*49c0*/  ISETP.NE.AND.EX P2, PT, RZ, UR5, PT, P2 ;  /* 0x00000005ff007c0c */ /* 0x000fea000bf45320 */
[----:B------:R-:W-:Y:S02]  /*49d0*/  USHF.L.U32 UR43, UR43, 0x6, URZ ;  /* 0x000000062b2b7899 */ /* 0x000fe400080006ff */
[----:B------:R-:W-:Y:S01]  /*49e0*/  USHF.L.U32 UR42, UR42, 0x8, URZ ;  /* 0x000000082a2a7899 */ /* 0x000fe200080006ff */
[----:B------:R-:W-:Y:S11]  /*49f0*/  BRA.U !UP3, `(.L_x_74) ;  /* 0x000000010b387547 */ /* 0x000ff6000b800000 */
[----:B------:R-:W-:Y:S01]  /*4a00*/  UPLOP3.LUT UP0, UPT, UPT, UPT, UP2, 0x80, 0x8 ;  /* 0x000000000008789c */ /* 0x000fe20003f0f020 */
[----:B------:R-:W-:Y:S01]  /*4a10*/  R2UR UR8, R65 ;  /* 0x00000000410872ca */ /* 0x000fe200000e0000 */
[----:B------:R-:W-:Y:S02]  /*4a20*/  HFMA2 R64, -RZ, RZ, 0, 5.9604644775390625e-08 ;  /* 0x00000001ff407431 */ /* 0x000fe400000001ff */
[----:B--2---:R-:W-:Y:S02]  /*4a30*/  IMAD.MOV.U32 R0, RZ, RZ, 0x1 ;  /* 0x00000001ff007424 */ /* 0x004fe400078e00ff */
[----:B------:R-:W-:Y:S05]  /*4a40*/  PLOP3.LUT P0, PT, PT, PT, UP0, 0x80, 0x8 ;  /* 0x000000000008781c */ /* 0x000fea0003f0f008 */
[----:B------:R-:W2:Y:S03]  /*4a50*/  @UP0 LDCU.64 UR10, c[0x0][0x888] ;  /* 0x00011100ff0a07ac */ /* 0x000ea60008000a00 */
[----:B------:R-:W-:Y:S05]  /*4a60*/  @UP0 UIMAD UR8, UR8, UR4, URZ ;  /* 0x00000004080802a4 */ /* 0x000fea000f8e02ff */
[----:B------:R-:W-:Y:S01]  /*4a70*/  @!P0 PRMT R64, R0, 0x7610, R64 ;  /* 0x0000761000408816 */ /* 0x000fe20000000040 */
[----:B--2---:R-:W-:Y:S05]  /*4a80*/  @UP0 UIMAD.WIDE UR10, UR8, 0x4, UR10 ;  /* 0x00000004080a08a5 */ /* 0x004fea000f8e020a */
[----:B------:R-:W2:Y:S01]  /*4a90*/  @!UP0 LDCU UR8, c[0x0][0x880] ;  /* 0x00011000ff0887ac */ /* 0x000ea20008000800 */
[----:B------:R-:W-:Y:S02]  /*4aa0*/  IMAD.U32 R8, RZ, RZ, UR10 ;  /* 0x0000000aff087e24 */ /* 0x000fe4000f8e00ff */
[----:B------:R-:W-:Y:S05]  /*4ab0*/  IMAD.U32 R9, RZ, RZ, UR11 ;  /* 0x0000000bff097e24 */ /* 0x000fea000f8e00ff */
[----:B-----5:R3:W5:Y:S02]  /*4ac0*/  @P0 LDG.E R35, desc[UR46][R8.64] ;  /* 0x0000002e08230981 */ /* 0x020764000c1e1900 */
[----:B--23--:R-:W-:Y:S07]  /*4ad0*/  @!P0 MOV R35, UR8 ;  /* 0x0000000800238c02 */ /* 0x00cfee0008000f00 */
.L_x_74:
[----:B-----5:R-:W-:Y:S01]  /*4ae0*/  @!P2 FSETP.EQ.AND P0, PT, R35, RZ, PT ;  /* 0x000000ff2300a20b */ /* 0x020fe20003f02000 */
[----:B------:R-:W-:Y:S01]  /*4af0*/  @!UPT UIADD3 URZ, UPT, UPT, URZ, URZ, URZ ;  /* 0x000000fffffff290 */ /* 0x000fe2000fffe0ff */
[----:B------:R-:W-:Y:S11]  /*4b00*/  @!P2 BRA `(.L_x_75) ;  /* 0x000000000014a947 */ /* 0x000ff60003800000 */
[----:B------:R-:W-:Y:S02]  /*4b10*/  LOP3.LUT P2, RZ, R64, 0xff, RZ, 0xc0, !PT ;  /* 0x000000ff40ff7812 */ /* 0x000fe4000784c0ff */
[----:B------:R-:W-:Y:S04]  /*4b20*/  PLOP3.LUT P0, PT, PT, PT, UP0, 0x80, 0x8 ;  /* 0x000000000008781c */ /* 0x000fe80003f0f008 */
[----:B------:R-:W-:Y:S07]  /*4b30*/  PLOP3.LUT P0, PT, P0, PT, PT, 0x8, 0x80 ;  /* 0x000000000080781c */ /* 0x000fee000070e170 */
[----:B------:R-:W-:Y:S11]  /*4b40*/  @P2 FSETP.EQ.AND P0, PT, R35, RZ, PT ;  /* 0x000000ff2300220b */ /* 0x000ff60003f02000 */
[----:B------:R-:W-:Y:S02]  /*4b50*/  @!UPT UIADD3 URZ, UPT, UPT, URZ, URZ, URZ ;  /* 0x000000fffffff290 */ /* 0x000fe4000fffe0ff */
.L_x_75:
[----:B------:R-:W3:Y:S01]  /*4b60*/  SYNCS.PHASECHK.TRANS64.TRYWAIT P2, [UR7+0x40], R32 ;  /* 0x00004020ff0075a7 */ /* 0x000ee20008041107 */
[----:B------:R-:W-:Y:S04]  /*4b70*/  ELECT P4, URZ, PT ;  /* 0x0000000000ff782f */ /* 0x000fe80003880000 */
[----:B------:R-:W-:Y:S11]  /*4b80*/  PLOP3.LUT P4, PT, P0, P4, PT, 0xf2, 0x2f ;  /* 0x00000000002f781c */ /* 0x000ff60000789e72 */
[----:B------:R-:W-:Y:S02]  /*4b90*/  @!UPT UIADD3 URZ, UPT, UPT, URZ, URZ, URZ ;  /* 0x000000fffffff290 */ /* 0x000fe4000fffe0ff */
[----:B-1----:R-:W-:Y:S05]  /*4ba0*/  @!P4 IADD3 R8, P0, PT, R30, 0x580, RZ ;  /* 0x000005801e08c810 */ /* 0x002fea0007f1e0ff */
[----:B--2---:R-:W-:Y:S01]  /*4bb0*/  @!P4 IMAD.X R2, RZ, RZ, R31, P0 ;  /* 0x000000ffff02c224 */ /* 0x004fe200000e061f */
[----:B---3--:R-:W-:Y:S07]  /*4bc0*/  @!P2 BRA `(.L_x_76) ;  /* 0x0000007000f8a947 */ /* 0x008fee0003800000 */
.L_x_195:
[----:B------:R-:W-:Y:S01]  /*4bd0*/  @!P4 R2UR UR9, R8 ;  /* 0x000000000809c2ca */ /* 0x000fe200000e0000 */
[----:B------:R-:W-:Y:S01]  /*4be0*/  VOTEU.ALL UP1, P4 ;  /* 0x0000000000ff7886 */ /* 0x000fe20002020000 */
[----:B------:R-:W-:Y:S01]  /*4bf0*/  @!P4 R2UR UR8, R2 ;  /* 0x000000000208c2ca */ /* 0x000fe200000e0000 */
[----:B-1----:R-:W-:Y:S01]  /*4c00*/  @!P4 IMAD.MOV.U32 R0, RZ, RZ, 0x2000 ;  /* 0x00002000ff00c424 */ /* 0x002fe200078e00ff */
[----:B------:R-:W-:Y:S01]  /*4c10*/  R2UR UR44, R65 ;  /* 0x00000000412c72ca */ /* 0x000fe200000e0000 */
[----:B------:R-:W-:Y:S02]  /*4c20*/  UPRMT UR21, UR37, 0x654, UR41 ;  /* 0x0000065425157896 */ /* 0x000fe40008000029 */
[----:B------:R-:W-:Y:S01]  /*4c30*/  @!UP1 UIADD3 UR40, UPT, UPT, UR7, 0x400, URZ ;  /* 0x0000040007289890 */ /* 0x000fe2000fffe0ff */
[----:B------:R-:W-:Y:S05]  /*4c40*/  VOTEU.ALL UP1, P4 ;  /* 0x0000000000ff7886 */ /* 0x000fea0002020000 */
[----:B------:R-:W-:Y:S01]  /*4c50*/  IMAD.U32 R8, RZ, RZ, UR9 ;  /* 0x00000009ff087e24 */ /* 0x000fe2000f8e00ff */
[----:B------:R-:W-:Y:S01]  /*4c60*/  UMOV UR9, 0x10000000 ;  /* 0x1000000000097882 */ /* 0x000fe20000000000 */
[----:B------:R-:W-:Y:S01]  /*4c70*/  IMAD.U32 R9, RZ, RZ, UR8 ;  /* 0x00000008ff097e24 */ /* 0x000fe2000f8e00ff */
[----:B------:R-:W-:Y:S02]  /*4c80*/  UMOV UR8, 0x0 ;  /* 0x0000000000087882 */ /* 0x000fe40000000000 */
[----:B------:R-:W-:Y:S02]  /*4c90*/  @!P4 R2UR UR10, R8 ;  /* 0x00000000080ac2ca */ /* 0x000fe400000e0000 */
[----:B------:R-:W-:Y:S02]  /*4ca0*/  @!P4 R2UR UR11, R9 ;  /* 0x00000000090bc2ca */ /* 0x000fe400000e0000 */
[----:B------:R-:W-:Y:S05]  /*4cb0*/  @!P4 IADD3 R8, P0, PT, R30, 0x580, RZ ;  /* 0x000005801e08c810 */ /* 0x000fea0007f1e0ff */
[----:B------:R-:W-:Y:S06]  /*4cc0*/  @!P4 IMAD.X R2, RZ, RZ, R31, P0 ;  /* 0x000000ffff02c224 */ /* 0x000fec00000e061f */
[----:B------:R1:W-:Y:S01]  /*4cd0*/  @!UP1 UTMALDG.3D [UR40], [UR10], desc[UR8] ;  /* 0x000008280a0095b4 */ /* 0x0003e20008011000 */
[----:B------:R1:W-:Y:S01]  /*4ce0*/  @!P4 SYNCS.ARRIVE.TRANS64.RED.A0TR RZ, [UR7+0x20], R0 ;  /* 0x00002000ffffc9a7 */ /* 0x0003e20008300407 */
[----:B------:R-:W-:Y:S01]  /*4cf0*/  SYNCS.ARRIVE.TRANS64.RED.A1T0 RZ, [UR21], RZ ;  /* 0x000000ffffff79a7 */ /* 0x000fe20008100415 */
[----:B------:R-:W2:Y:S02]  /*4d00*/  SYNCS.PHASECHK.TRANS64.TRYWAIT P2, [UR7+0x48], R32 ;  /* 0x00004820ff0075a7 */ /* 0x000ea40008041107 */
[----:B-12---:R-:W-:Y:S05]  /*4d10*/  @!P2 BRA `(.L_x_77) ;  /* 0x0000007000bca947 */ /* 0x006fea0003800000 */
.L_x_197:
[----:B------:R-:W-:Y:S01]  /*4d20*/  @!P4 R2UR UR9, R8 ;  /* 0x000000000809c2ca */ /* 0x000fe200000e0000 */
[----:B------:R-:W-:Y:S01]  /*4d30*/  VOTEU.ALL UP1, P4 ;  /* 0x0000000000ff7886 */ /* 0x000fe20002020000 */
[----:B------:R-:W-:Y:S01]  /*4d40*/  @!P4 R2UR UR8, R2 ;  /* 0x000000000208c2ca */ /* 0x000fe200000e0000 */
[----:B-1----:R-:W-:Y:S01]  /*4d50*/  @!P4 IMAD.MOV.U32 R0, RZ, RZ, 0x2000 ;  /* 0x00002000ff00c424 */ /* 0x002fe200078e00ff */
[----:B------:R-:W-:Y:S01]  /*4d60*/  R2UR UR36, R65 ;  /* 0x00000000412472ca */ /* 0x000fe200000e0000 */
[----:B------:R-:W-:Y:S01]  /*4d70*/  UMOV UR35, UR43 ;  /* 0x0000002b00237c82 */ /* 0x000fe20008000000 */
[----:B------:R-:W-:Y:S02]  /*4d80*/  @!UP1 UIADD3 UR34, UPT, UPT, UR42, 0x20, URZ ;  /* 0x000000202a229890 */ /* 0x000fe4000fffe0ff */
[----:B------:R-:W-:Y:S01]  /*4d90*/  @!UP1 UIADD3 UR32, UPT, UPT, UR7, 0x2400, URZ ;  /* 0x0000240007209890 */ /* 0x000fe2000fffe0ff */
[----:B------:R-:W-:Y:S01]  /*4da0*/  VOTEU.ALL UP1, P4 ;  /* 0x0000000000ff7886 */ /* 0x000fe20002020000 */
[----:B------:R-:W-:Y:S03]  /*4db0*/  UPRMT UR15, UR37, 0x654, UR33 ;  /* 0x00000654250f7896 */ /* 0x000fe60008000021 */
        /* <DEDUP_REMOVED lines=13> */
.L_x_199:
        /* <DEDUP_REMOVED lines=23> */
.L_x_201:
[----:B------:R-:W-:Y:S01]  /*5000*/  @!P4 R2UR UR9, R8 ;  /* 0x000000000809c2ca */ /* 0x000fe200000e0000 */
[----:B------:R-:W-:Y:S01]  /*5010*/  VOTEU.ALL UP1, P4 ;  /* 0x0000000000ff7886 */ /* 0x000fe20002020000 */
[----:B------:R-:W-:Y:S01]  /*5020*/  @!P4 R2UR UR8, R2 ;  /* 0x000000000208c2ca */ /* 0x000fe200000e0000 */
[----:B-1----:R-:W-:Y:S01]  /*5030*/  @!P4 IMAD.MOV.U32 R0, RZ, RZ, 0x2000 ;  /* 0x00002000ff00c424 */ /* 0x002fe200078e00ff */
[----:B------:R-:W-:Y:S01]  /*5040*/  R2UR UR20, R65 ;  /* 0x00000000411472ca */ /* 0x000fe200000e0000 */
[----:B------:R-:W-:Y:S01]  /*5050*/  UMOV UR19, UR43 ;  /* 0x0000002b00137c82 */ /* 0x000fe20008000000 */
[----:B------:R-:W-:Y:S01]  /*5060*/  @!UP1 UIADD3 UR18, UPT, UPT, UR42, 0x60, URZ ;  /* 0x000000602a129890 */ /* 0x000fe2000fffe0ff */
[----:B------:R-:W-:Y:S01]  /*5070*/  SHF.L.U32 R14, RZ, 0x1f, RZ ;  /* 0x0000001fff0e7819 */ /* 0x000fe200000006ff */
        /* <DEDUP_REMOVED lines=16> */
.L_x_203:
[----:B------:R-:W-:Y:S01]  /*5180*/  @!P4 R2UR UR9, R8 ;  /* 0x000000000809c2ca */ /* 0x000fe200000e0000 */
[----:B------:R-:W-:Y:S01]  /*5190*/  VOTEU.ALL UP1, P4 ;  /* 0x0000000000ff7886 */ /* 0x000fe20002020000 */
[----:B------:R-:W-:Y:S01]  /*51a0*/  @!P4 R2UR UR8, R2 ;  /* 0x000000000208c2ca */ /* 0x000fe200000e0000 */
[----:B-1----:R-:W-:Y:S01]  /*51b0*/  @!P4 IMAD.MOV.U32 R0, RZ, RZ, 0x2000 ;  /* 0x00002000ff00c424 */ /* 0x002fe200078e00ff */
[----:B------:R-:W-:Y:S01]  /*51c0*/  R2UR UR12, R65 ;  /* 0x00000000410c72ca */ /* 0x000fe200000e0000 */
[----:B------:R-:W-:Y:S01]  /*51d0*/  UMOV UR18, 0x0 ;  /* 0x0000000000127882 */ /* 0x000fe20000000000 */
[----:B------:R-:W-:Y:S01]  /*51e0*/  @!UP1 UIADD3 UR10, UPT, UPT, UR42, 0x80, URZ ;  /* 0x000000802a0a9890 */ /* 0x000fe2000fffe0ff */
[----:B------:R-:W-:Y:S01]  /*51f0*/  UMOV UR19, 0x10000000 ;  /* 0x1000000000137882 */ /* 0x000fe20000000000 */
[----:B------:R-:W-:Y:S05]  /*5200*/  UMOV UR11, UR43 ;  /* 0x0000002b000b7c82 */ /* 0x000fea0008000000 */
[----:B------:R-:W-:Y:S01]  /*5210*/  IMAD.U32 R8, RZ, RZ, UR9 ;  /* 0x00000009ff087e24 */ /* 0x000fe2000f8e00ff */
[----:B------:R-:W-:Y:S01]  /*5220*/  UMOV UR9, UR41 ;  /* 0x0000002900097c82 */ /* 0x000fe20008000000 */
[----:B------:R-:W-:Y:S01]  /*5230*/  IMAD.U32 R9, RZ, RZ, UR8 ;  /* 0x00000008ff097e24 */ /* 0x000fe2000f8e00ff */
[----:B------:R-:W-:Y:S02]  /*5240*/  @!UP1 UIADD3 UR8, UPT, UPT, UR7, 0x400, URZ ;  /* 0x0000040007089890 */ /* 0x000fe4000fffe0ff */
[----:B------:R-:W-:Y:S01]  /*5250*/  @!P4 R2UR UR22, R8 ;  /* 0x000000000816c2ca */ /* 0x000fe200000e0000 */
[----:B------:R-:W-:Y:S01]  /*5260*/  VOTEU.ALL UP1, P4 ;  /* 0x0000000000ff7886 */ /* 0x000fe20002020000 */
        /* <DEDUP_REMOVED lines=8> */
.L_x_205:
        /* <DEDUP_REMOVED lines=23> */
.L_x_207:
[----:B------:R-:W2:Y:S01]  /*5460*/  LDC.64 R12, c[0x0][0xb18] ;  /* 0x0002c600ff0c7b82 */ /* 0x000ea20000000a00 */
[----:B------:R-:W-:Y:S01]  /*5470*/  @!P4 R2UR UR8, R2 ;  /* 0x000000000208c2ca */ /* 0x000fe200000e0000 */
[----:B------:R-:W-:Y:S01]  /*5480*/  VOTEU.ALL UP1, P4 ;  /* 0x0000000000ff7886 */ /* 0x000fe20002020000 */
[----:B------:R-:W-:Y:S01]  /*5490*/  @!P4 R2UR UR9, R8 ;  /* 0x000000000809c2ca */ /* 0x000fe200000e0000 */
[----:B-1----:R-:W-:Y:S01]  /*54a0*/  @!P4 IMAD.MOV.U32 R0, RZ, RZ, 0x2000 ;  /* 0x00002000ff00c424 */ /* 0x002fe200078e00ff */
[----:B------:R-:W-:Y:S03]  /*54b0*/  R2UR UR12, R65 ;  /* 0x00000000410c72ca */ /* 0x000fe600000e0000 */
[----:B------:R-:W1:Y:S01]  /*54c0*/  @!P1 LDC R2, c[0x0][0xb0c] ;  /* 0x0002c300ff029b82 */ /* 0x000e620000000800 */
[----:B------:R-:W-:Y:S01]  /*54d0*/  @!UP1 UIADD3 UR10, UPT, UPT, UR42, 0xc0, URZ ;  /* 0x000000c02a0a9890 */ /* 0x000fe2000fffe0ff */
[----:B------:R-:W-:Y:S01]  /*54e0*/  @P3 SHF.R.U32.HI R27, RZ, 0x10, R21 ;  /* 0x00000010ff1b3819 */ /* 0x000fe20000011615 */
[----:B------:R-:W-:Y:S01]  /*54f0*/  UMOV UR18, 0x0 ;  /* 0x0000000000127882 */ /* 0x000fe20000000000 */
[----:B------:R-:W-:Y:S01]  /*5500*/  UMOV UR19, 0x10000000 ;  /* 0x1000000000137882 */ /* 0x000fe20000000000 */
[----:B------:R-:W-:Y:S01]  /*5510*/  UMOV UR11, UR43 ;  /* 0x0000002b000b7c82 */ /* 0x000fe20008000000 */
[----:B------:R-:W-:Y:S02]  /*5520*/  VIADD R29, R29, 0x1 ;  /* 0x000000011d1d7836 */ /* 0x000fe40000000000 */
[----:B------:R-:W-:Y:S01]  /*5530*/  IMAD.U32 R9, RZ, RZ, UR8 ;  /* 0x00000008ff097e24 */ /* 0x000fe2000f8e00ff */
[----:B------:R-:W-:Y:S01]  /*5540*/  @!UP1 UIADD3 UR8, UPT, UPT, UR7, 0x4400, URZ ;  /* 0x0000440007089890 */ /* 0x000fe2000fffe0ff */
[----:B------:R-:W-:Y:S01]  /*5550*/  IMAD.U32 R8, RZ, RZ, UR9 ;  /* 0x00000009ff087e24 */ /* 0x000fe2000f8e00ff */
[----:B------:R-:W-:Y:S01]  /*5560*/  VOTEU.ALL UP1, P4 ;  /* 0x0000000000ff7886 */ /* 0x000fe20002020000 */
[----:B------:R-:W-:Y:S01]  /*5570*/  UMOV UR9, UR25 ;  /* 0x0000001900097c82 */ /* 0x000fe20008000000 */
[----:B------:R-:W-:Y:S02]  /*5580*/  @!P4 R2UR UR21, R9 ;  /* 0x000000000915c2ca */ /* 0x000fe400000e0000 */
[----:B------:R-:W-:Y:S02]  /*5590*/  @!P4 R2UR UR20, R8 ;  /* 0x000000000814c2ca */ /* 0x000fe400000e0000 */
[----:B------:R-:W3:Y:S11]  /*55a0*/  LDC.64 R8, c[0x0][0xb10] ;  /* 0x0002c400ff087b82 */ /* 0x000ef60000000a00 */
[----:B------:R1:W-:Y:S01]  /*55b0*/  @!UP1 UTMALDG.3D [UR8], [UR20], desc[UR18] ;  /* 0x00001208140095b4 */ /* 0x0003e20008011000 */
[----:B------:R5:W-:Y:S01]  /*55c0*/  @!P4 SYNCS.ARRIVE.TRANS64.RED.A0TR RZ, [UR7+0x30], R0 ;  /* 0x00003000ffffc9a7 */ /* 0x000be20008300407 */
[C---:B---3--:R-:W-:Y:S01]  /*55d0*/  @!P1 IMAD.HI.U32 R8, R11.reuse, R8, RZ ;  /* 0x000000080b089227 */ /* 0x048fe200078e00ff */
[----:B--2---:R-:W-:Y:S02]  /*55e0*/  @!P1 ISETP.NE.AND P0, PT, R12, 0x1, PT ;  /* 0x000000010c00980c */ /* 0x004fe40003f05270 */
[----:B-1----:R-:W-:Y:S01]  /*55f0*/  @!P1 ISETP.NE.AND P2, PT, R2, 0x1, PT ;  /* 0x000000010200980c */ /* 0x002fe20003f45270 */
[----:B------:R-:W-:Y:S01]  /*5600*/  SYNCS.ARRIVE.TRANS64.RED.A1T0 RZ, [UR14], RZ ;  /* 0x000000ffffff79a7 */ /* 0x000fe2000810040e */
[C---:B------:R-:W-:Y:S01]  /*5610*/  @!P1 IMAD.HI.U32 R13, R10.reuse, R13, RZ ;  /* 0x0000000d0a0d9227 */ /* 0x040fe200078e00ff */
[----:B------:R-:W-:Y:S04]  /*5620*/  @!P1 SHF.R.U32.HI R8, RZ, R9, R8 ;  /* 0x00000009ff089219 */ /* 0x000fe80000011608 */
[----:B------:R-:W-:Y:S01]  /*5630*/  @!P1 SEL R8, R11, R8, !P2 ;  /* 0x000000080b089207 */ /* 0x000fe20005000000 */
[----:B------:R-:W1:Y:S01]  /*5640*/  SYNCS.PHASECHK.TRANS64.TRYWAIT P5, [UR7+0x58], R14 ;  /* 0x0000580eff0075a7 */ /* 0x000e6200080a1107 */
[----:B-----5:R-:W2:Y:S02]  /*5650*/  @!P1 LDC R0, c[0x0][0xb20] ;  /* 0x0002c800ff009b82 */ /* 0x020ea40000000800 */
[----:B--2---:R-:W-:Y:S04]  /*5660*/  @!P1 SHF.R.U32.HI R0, RZ, R0, R13 ;  /* 0x00000000ff009219 */ /* 0x004fe8000001160d */
[----:B------:R-:W-:Y:S05]  /*5670*/  @!P1 SEL R9, R10, R0, !P0 ;  /* 0x000000000a099207 */ /* 0x000fea0004000000 */
[----:B------:R-:W-:Y:S02]  /*5680*/  @!P1 IMAD.IADD R0, R9, 0x1, -R8 ;  /* 0x0000000109009824 */ /* 0x000fe400078e0a08 */
[----:B------:R-:W-:Y:S02]  /*5690*/  @!P1 IMAD.IADD R8, R8, 0x1, -R9 ;  /* 0x0000000108089824 */ /* 0x000fe400078e0a09 */
[----:B------:R-:W-:Y:S02]  /*56a0*/  @!P1 IMAD R11, R0, R2, R11 ;  /* 0x00000002000b9224 */ /* 0x000fe400078e020b */
[----:B------:R-:W-:Y:S01]  /*56b0*/  @!P1 IMAD R10, R8, R12, R10 ;  /* 0x0000000c080a9224 */ /* 0x000fe200078e020a */
[----:B-1----:R-:W-:Y:S06]  /*56c0*/  @!P5 BRA `(.L_x_83) ;  /* 0x0000006800e0d947 */ /* 0x002fec0003800000 */
.L_x_209:
[----:B------:R-:W-:Y:S01]  /*56d0*/  @!P4 IADD3 R2, P0, PT, R30, 0x580, RZ ;  /* 0x000005801e02c810 */ /* 0x000fe20007f1e0ff */
[----:B------:R-:W-:Y:S01]  /*56e0*/  VOTEU.ALL UP1, P4 ;  /* 0x0000000000ff7886 */ /* 0x000fe20002020000 */
[----:B------:R-:W-:Y:S01]  /*56f0*/  R2UR UR12, R65 ;  /* 0x00000000410c72ca */ /* 0x000fe200000e0000 */
[----:B------:R-:W-:Y:S01]  /*5700*/  UMOV UR18, 0x0 ;  /* 0x0000000000127882 */ /* 0x000fe20000000000 */
[----:B------:R-:W-:Y:S01]  /*5710*/  @!P4 R2UR UR9, R2 ;  /* 0x000000000209c2ca */ /* 0x000fe200000e0000 */
[----:B-1----:R-:W-:Y:S01]  /*5720*/  @!P4 IMAD.X R0, RZ, RZ, R31, P0 ;  /* 0x000000ffff00c224 */ /* 0x002fe200000e061f */
[----:B------:R-:W-:Y:S01]  /*5730*/  @!UP1 UIADD3 UR10, UPT, UPT, UR42, 0xe0, URZ ;  /* 0x000000e02a0a9890 */ /* 0x000fe2000fffe0ff */
[----:B------:R-:W-:Y:S01]  /*5740*/  ISETP.NE.AND P0, PT, R29, 0x2, PT ;  /* 0x000000021d00780c */ /* 0x000fe20003f05270 */
[----:B------:R-:W-:Y:S01]  /*5750*/  UMOV UR19, 0x10000000 ;  /* 0x1000000000137882 */ /* 0x000fe20000000000 */
[----:B------:R-:W-:Y:S01]  /*5760*/  UMOV UR11, UR43 ;  /* 0x0000002b000b7c82 */ /* 0x000fe20008000000 */
[----:B------:R-:W-:Y:S01]  /*5770*/  @!P4 R2UR UR8, R0 ;  /* 0x000000000008c2ca */ /* 0x000fe200000e0000 */
[----:B------:R-:W-:Y:S01]  /*5780*/  IMAD.IADD R14, R10, 0x1, R62 ;  /* 0x000000010a0e7824 */ /* 0x000fe200078e023e */
[----:B------:R-:W-:Y:S01]  /*5790*/  SEL R0, RZ, 0x1, P0 ;  /* 0x00000001ff007807 */ /* 0x000fe20000000000 */
[----:B------:R-:W-:Y:S01]  /*57a0*/  IMAD.IADD R15, R11, 0x1, R63 ;  /* 0x000000010b0f7824 */ /* 0x000fe200078e023f */
[----:B------:R-:W-:Y:S02]  /*57b0*/  SEL R29, R29, RZ, P0 ;  /* 0x000000ff1d1d7207 */ /* 0x000fe40000000000 */
[----:B------:R-:W-:Y:S01]  /*57c0*/  LOP3.LUT R28, R28, R0, RZ, 0x3c, !PT ;  /* 0x000000001c1c7212 */ /* 0x000fe200078e3cff */
[----:B------:R-:W-:Y:S01]  /*57d0*/  IMAD.U32 R8, RZ, RZ, UR9 ;  /* 0x00000009ff087e24 */ /* 0x000fe2000f8e00ff */
[----:B------:R-:W-:Y:S04]  /*57e0*/  UMOV UR9, UR17 ;  /* 0x0000001100097c82 */ /* 0x000fe80008000000 */
[----:B------:R-:W-:Y:S01]  /*57f0*/  @!P4 R2UR UR14, R8 ;  /* 0x00000000080ec2ca */ /* 0x000fe200000e0000 */
[----:B------:R-:W-:Y:S01]  /*5800*/  IMAD.U32 R9, RZ, RZ, UR8 ;  /* 0x00000008ff097e24 */ /* 0x000fe2000f8e00ff */
[----:B------:R-:W-:Y:S01]  /*5810*/  @!UP1 UIADD3 UR8, UPT, UPT, UR7, 0x6400, URZ ;  /* 0x0000640007089890 */ /* 0x000fe2000fffe0ff */
[----:B------:R-:W-:Y:S03]  /*5820*/  VOTEU.ALL UP1, P4 ;  /* 0x0000000000ff7886 */ /* 0x000fe60002020000 */
[----:B------:R-:W-:Y:S11]  /*5830*/  @!P4 R2UR UR15, R9 ;  /* 0x00000000090fc2ca */ /* 0x000ff600000e0000 */
[----:B------:R-:W-:Y:S02]  /*5840*/  @!UPT UIADD3 URZ, UPT, UPT, URZ, URZ, URZ ;  /* 0x000000fffffff290 */ /* 0x000fe4000fffe0ff */
[----:B------:R1:W-:Y:S01]  /*5850*/  @!UP1 UTMALDG.3D [UR8], [UR14], desc[UR18] ;  /* 0x000012080e0095b4 */ /* 0x0003e20008011000 */
[----:B------:R2:W-:Y:S01]  /*5860*/  @!P4 SYNCS.ARRIVE.TRANS64.RED.A0TR RZ, [UR7+0x38], R25 ;  /* 0x00003819ffffc9a7 */ /* 0x0005e20008300407 */
[----:B------:R-:W-:Y:S01]  /*5870*/  UPLOP3.LUT UP1, UPT, UPT, UPT, UPT, 0x80, 0x8 ;  /* 0x000000000008789c */ /* 0x000fe20003f2f070 */
[----:B------:R-:W-:Y:S01]  /*5880*/  SYNCS.ARRIVE.TRANS64.RED.A1T0 RZ, [UR13], RZ ;  /* 0x000000ffffff79a7 */ /* 0x000fe2000810040d */
[----:B-1----:R-:W-:Y:S11]  /*5890*/  @P3 R2UR UR8, R27 ;  /* 0x000000001b0832ca */ /* 0x002ff600000e0000 */
[----:B------:R-:W-:Y:S02]  /*58a0*/  @!UPT UIADD3 URZ, UPT, UPT, URZ, URZ, URZ ;  /* 0x000000fffffff290 */ /* 0x000fe4000fffe0ff */
[----:B------:R-:W-:Y:S01]  /*58b0*/  IMAD.U32 R65, RZ, RZ, UR8 ;  /* 0x00000008ff417e24 */ /* 0x000fe2000f8e00ff */
[----:B------:R-:W-:Y:S06]  /*58c0*/  @P3 BRA `(.L_x_84) ;  /* 0xffffffec001c3947 */ /* 0x000fec000383ffff */
[----:B------:R-:W1:Y:S02]  /*58d0*/  SYNCS.PHASECHK.TRANS64.TRYWAIT P0, [UR7+0x40], R32 ;  /* 0x00004020ff0075a7 */ /* 0x000e640008001107 */
[----:B-1----:R-:W-:Y:S05]  /*58e0*/  @!P0 BRA `(.L_x_85) ;  /* 0x0000006800708947 */ /* 0x002fea0003800000 */
.L_x_211:
[----:B------:R-:W3:Y:S02]  /*58f0*/  SYNCS.PHASECHK.TRANS64.TRYWAIT P0, [UR7+0x48], R32 ;  /* 0x00004820ff0075a7 */ /* 0x000ee40008001107 */
[----:B---3--:R-:W-:Y:S05]  /*5900*/  @!P0 BRA `(.L_x_86) ;  /* 0x0000006800808947 */ /* 0x008fea0003800000 */
.L_x_213:
[----:B------:R-:W3:Y:S01]  /*5910*/  SYNCS.PHASECHK.TRANS64.TRYWAIT P0, [UR7+0x50], R32 ;  /* 0x00005020ff0075a7 */ /* 0x000ee20008001107 */
[----:B-1----:R-:W-:Y:S01]  /*5920*/  HFMA2 R0, -RZ, RZ, 0, 5.9604644775390625e-08 ;  /* 0x00000001ff007431 */ /* 0x002fe200000001ff */
[----:B---3--:R-:W-:Y:S06]  /*5930*/  @!P0 BRA `(.L_x_87) ;  /* 0x00000068008c8947 */ /* 0x008fec0003800000 */
.L_x_215:
[----:B-1----:R-:W-:Y:S02]  /*5940*/  MOV R2, UR7 ;  /* 0x0000000700027c02 */ /* 0x002fe40008000f00 */
[----:B------:R-:W-:-:S07]  /*5950*/  SHF.L.U32 R0, R0, 0x1f, RZ ;  /* 0x0000001f00007819 */ /* 0x000fce00000006ff */
.L_x_88:
[----:B-1----:R1:W3:Y:S02]  /*5960*/  SYNCS.PHASECHK.TRANS64.TRYWAIT P0, [R2+URZ+0x58], R0 ;  /* 0x00005800020075a7 */ /* 0x0022e400080011ff */
[----:B---3--:R-:W-:Y:S05]  /*5970*/  @!P0 NANOSLEEP.SYNCS 0x989680 ;  /* 0x009896800000895d */ /* 0x008fea0003900000 */
[----:B------:R-:W3:Y:S02]  /*5980*/  @!P0 SYNCS.PHASECHK.TRANS64 P0, [R2+URZ+0x58], R0 ;  /* 0x00005800020085a7 */ /* 0x000ee400080010ff */
[----:B---3--:R-:W-:Y:S05]  /*5990*/  @P0 EXIT ;  /* 0x000000000000094d */ /* 0x008fea0003800000 */
[----:B------:R-:W-:Y:S05]  /*59a0*/  BRA `(.L_x_88) ;  /* 0xfffffffc00ec7947 */ /* 0x000fea000383ffff */
.L_x_69:
[----:B------:R-:W-:-:S06]  /*59b0*/  UISETP.GE.AND UP1, UPT, UR8, 0x4, UPT ;  /* 0x000000040800788c */ /* 0x000fcc000bf26270 */
[----:B------:R-:W-:-:S13]  /*59c0*/  PLOP3.LUT P0, PT, PT, PT, UP1, 0x80, 0x8 ;  /* 0x000000000008781c */ /* 0x000fda0003f0f018 */
[----:B------:R-:W-:Y:S05]  /*59d0*/  @!P0 EXIT ;  /* 0x000000000000894d */ /* 0x000fea0003800000 */
[----:B------:R-:W-:Y:S01]  /*59e0*/  BAR.SYNC.DEFER_BLOCKING 0x6, 0xa0 ;  /* 0x0182800000007b1d */ /* 0x000fe20000010000 */
[C---:B------:R-:W-:Y:S01]  /*59f0*/  IMAD.SHL.U32 R4, R77.reuse, 0x20, RZ ;  /* 0x000000204d047824 */ /* 0x040fe200078e00ff */
[C---:B------:R-:W-:Y:S01]  /*5a00*/  R2P PR, R77.reuse, 0x6 ;  /* 0x000000064d007804 */ /* 0x040fe20000000000 */
[C---:B------:R-:W-:Y:S02]  /*5a10*/  IMAD.SHL.U32 R69, R77.reuse, 0x4, RZ ;  /* 0x000000044d457824 */ /* 0x040fe400078e00ff */
[C---:B------:R-:W-:Y:S01]  /*5a20*/  IMAD.U32 R32, R77.reuse, 0x10000, RZ ;  /* 0x000100004d207824 */ /* 0x040fe200078e00ff */
[----:B------:R-:W-:Y:S02]  /*5a30*/  UMOV UR36, 0x400 ;  /* 0x0000040000247882 */ /* 0x000fe40000000000 */
[----:B------:R-:W1:Y:S01]  /*5a40*/  LDC R68, c[0x0][0x370] ;  /* 0x0000dc00ff447b82 */ /* 0x000e620000000800 */
[----:B------:R-:W-:Y:S01]  /*5a50*/  ULEA UR36, UR37, UR36, 0x18 ;  /* 0x0000002425247291 */ /* 0x000fe2000f8ec0ff */
[C---:B------:R-:W-:Y:S01]  /*5a60*/  LOP3.LUT R3, R4.reuse, 0xe0, RZ, 0xc0, !PT ;  /* 0x000000e004037812 */ /* 0x040fe200078ec0ff */
[----:B------:R-:W-:Y:S01]  /*5a70*/  IMAD.SHL.U32 R2, R77, 0x10, RZ ;  /* 0x000000104d027824 */ /* 0x000fe200078e00ff */
[----:B------:R-:W-:Y:S01]  /*5a80*/  LOP3.LUT R4, R4, 0x100, RZ, 0xc0, !PT ;  /* 0x0000010004047812 */ /* 0x000fe200078ec0ff */
[----:B------:R-:W-:Y:S01]  /*5a90*/  UIADD3 UR4, UPT, UPT, UR36, 0x400, URZ ;  /* 0x0000040024047890 */ /* 0x000fe2000fffe0ff */
[----:B------:R-:W-:Y:S01]  /*5aa0*/  LOP3.LUT R69, R3, 0x1c, R69, 0xf8, !PT ;  /* 0x0000001c03457812 */ /* 0x000fe200078ef845 */
[----:B------:R-:W-:Y:S01]  /*5ab0*/  IMAD.MOV.U32 R76, RZ, RZ, 0x10 ;  /* 0x00000010ff4c7424 */ /* 0x000fe200078e00ff */
[----:B------:R-:W2:Y:S01]  /*5ac0*/  LDC R28, c[0x0][0xb0c] ;  /* 0x0002c300ff1c7b82 */ /* 0x000ea20000000800 */
[----:B------:R-:W-:Y:S01]  /*5ad0*/  SHF.R.U32.HI R3, RZ, 0x2, R77 ;  /* 0x00000002ff037819 */ /* 0x000fe2000001164d */
[----:B------:R-:W-:Y:S01]  /*5ae0*/  IMAD.MOV.U32 R75, RZ, RZ, 0x20 ;  /* 0x00000020ff4b7424 */ /* 0x000fe200078e00ff */
[----:B------:R-:W-:Y:S01]  /*5af0*/  LOP3.LUT R32, R32, 0x600000, RZ, 0xc0, !PT ;  /* 0x0060000020207812 */ /* 0x000fe200078ec0ff */
[----:B------:R-:W-:Y:S01]  /*5b00*/  IMAD.MOV.U32 R31, RZ, RZ, RZ ;  /* 0x000000ffff1f7224 */ /* 0x000fe200078e00ff */
[----:B------:R-:W-:Y:S01]  /*5b10*/  LOP3.LUT R2, R4, 0x600, R2, 0xf8, !PT ;  /* 0x0000060004027812 */ /* 0x000fe200078ef802 */
[----:B------:R-:W-:Y:S01]  /*5b20*/  IMAD.MOV.U32 R74, RZ, RZ, RZ ;  /* 0x000000ffff4a7224 */ /* 0x000fe200078e00ff */
[----:B------:R-:W-:Y:S01]  /*5b30*/  LOP3.LUT R69, R69, 0x4, R3, 0x78, !PT ;  /* 0x0000000445457812 */ /* 0x000fe200078e7803 */
[----:B------:R-:W4:Y:S01]  /*5b40*/  LDC R66, c[0x0][0xb20] ;  /* 0x0002c800ff427b82 */ /* 0x000f220000000800 */
[----:B------:R-:W3:Y:S01]  /*5b50*/  LDS R0, [UR36+0x120] ;  /* 0x00012024ff007984 */ /* 0x000ee20008000800 */
[----:B------:R-:W-:Y:S01]  /*5b60*/  LOP3.LUT R77, R77, 0x60, RZ, 0xc0, !PT ;  /* 0x000000604d4d7812 */ /* 0x000fe200078ec0ff */
[----:B------:R-:W-:Y:S01]  /*5b70*/  IMAD.MOV.U32 R80, RZ, RZ, RZ ;  /* 0x000000ffff507224 */ /* 0x000fe200078e00ff */
[----:B------:R-:W-:Y:S01]  /*5b80*/  LOP3.LUT R69, R2, R69, RZ, 0xfc, !PT ;  /* 0x0000004502457212 */ /* 0x000fe200078efcff */
[----:B------:R-:W-:Y:S01]  /*5b90*/  IMAD.MOV.U32 R73, RZ, RZ, RZ ;  /* 0x000000ffff497224 */ /* 0x000fe200078e00ff */
[----:B------:R-:W-:Y:S01]  /*5ba0*/  SEL R76, R76, 0xfffffff0, !P2 ;  /* 0xfffffff04c4c7807 */ /* 0x000fe20005000000 */
[----:B------:R-:W-:Y:S01]  /*5bb0*/  IMAD.U32 R71, RZ, RZ, UR4 ;  /* 0x00000004ff477e24 */ /* 0x000fe2000f8e00ff */
[----:B------:R-:W1:Y:S01]  /*5bc0*/  LDC R27, c[0x0][0xb30] ;  /* 0x0002cc00ff1b7b82 */ /* 0x000e620000000800 */
[----:B------:R-:W-:Y:S01]  /*5bd0*/  SEL R75, R75, 0xffffffe0, !P1 ;  /* 0xffffffe04b4b7807 */ /* 0x000fe20004800000 */
[----:B------:R-:W1:Y:S01]  /*5be0*/  LDCU.64 UR50, c[0x0][0x348] ;  /* 0x00006900ff3277ac */ /* 0x000e620008000a00 */
[----:B------:R-:W1:Y:S05]  /*5bf0*/  LDCU.64 UR38, c[0x0][0x888] ;  /* 0x00011100ff2677ac */ /* 0x000e6a0008000a00 */
[----:B------:R-:W1:Y:S01]  /*5c00*/  LDC.64 R60, c[0x0][0xb10] ;  /* 0x0002c400ff3c7b82 */ /* 0x000e620000000a00 */
[----:B------:R-:W1:Y:S01]  /*5c10*/  LDCU.64 UR44, c[0x0][0x890] ;  /* 0x00011200ff2c77ac */ /* 0x000e620008000a00 */
[----:B------:R-:W-:Y:S01]  /*5c20*/  UMOV UR48, URZ ;  /* 0x000000ff00307c82 */ /* 0x000fe20008000000 */
[----:B------:R-:W-:-:S05]  /*5c30*/  UMOV UR52, URZ ;  /* 0x000000ff00347c82 */ /* 0x000fca0008000000 */
[----:B------:R-:W1:Y:S08]  /*5c40*/  LDC.64 R24, c[0x0][0xb18] ;  /* 0x0002c600ff187b82 */ /* 0x000e700000000a00 */
[----:B------:R-:W1:Y:S08]  /*5c50*/  LDC.64 R22, c[0x0][0xb28] ;  /* 0x0002ca00ff167b82 */ /* 0x000e700000000a00 */
[----:B------:R-:W1:Y:S01]  /*5c60*/  LDC.64 R58, c[0x0][0x8b0] ;  /* 0x00022c00ff3a7b82 */ /* 0x000e620000000a00 */
[----:B---3--:R-:W-:-:S07]  /*5c70*/  IMAD.IADD R32, R0, 0x1, R32 ;  /* 0x0000000100207824 */ /* 0x008fce00078e0220 */
[----:B------:R-:W3:Y:S08]  /*5c80*/  LDC.64 R56, c[0x0][0x8a8] ;  /* 0x00022a00ff387b82 */ /* 0x000ef00000000a00 */
[----:B--2-4-:R-:W1:Y:S02]  /*5c90*/  LDC R67, c[0x0][0x374] ;  /* 0x0000dd00ff437b82 */ /* 0x014e640000000800 */
.L_x_164:
[C---:B------:R-:W-:Y:S02]  /*5ca0*/  LEA R0, R80.reuse, UR36, 0x3 ;  /* 0x0000002450007c11 */ /* 0x040fe4000f8e18ff */
[----:B------:R-:W-:Y:S02]  /*5cb0*/  SHF.L.U32 R2, R73, 0x1f, RZ ;  /* 0x0000001f49027819 */ /* 0x000fe400000006ff */
[----:B------:R-:W-:Y:S02]  /*5cc0*/  LEA R16, R80, UR36, 0x4 ;  /* 0x0000002450107c11 */ /* 0x000fe4000f8e20ff */
[----:B------:R-:W2:Y:S02]  /*5cd0*/  SYNCS.PHASECHK.TRANS64.TRYWAIT P0, [R0+URZ+0x70], R2 ;  /* 0x00007002000075a7 */ /* 0x000ea400080011ff */
[----:B--2---:R-:W-:Y:S05]  /*5ce0*/  @!P0 BRA `(.L_x_89) ;  /* 0x0000006400b88947 */ /* 0x004fea0003800000 */
.L_x_216:
[----:B------:R-:W4:Y:S01]  /*5cf0*/  LDC.64 R10, c[0x0][0xb10] ;  /* 0x0002c400ff0a7b82 */ /* 0x000f220000000a00 */
[----:B------:R-:W3:Y:S01]  /*5d00*/  LDS.128 R16, [R16+0x100] ;  /* 0x0001000010107984 */ /* 0x000ee20000000c00 */
[----:B-1----:R-:W-:Y:S01]  /*5d10*/  ISETP.NE.AND P1, PT, R27, 0x1, PT ;  /* 0x000000011b00780c */ /* 0x002fe20003f25270 */
[----:B--2---:R-:W-:Y:S01]  /*5d20*/  VIADD R0, R0, 0x80 ;  /* 0x0000008000007836 */ /* 0x004fe20000000000 */
[----:B------:R-:W-:Y:S04]  /*5d30*/  ISETP.GE.AND P0, PT, R26, 0x1, PT ;  /* 0x000000011a00780c */ /* 0x000fe80003f06270 */
[----:B------:R-:W1:Y:S01]  /*5d40*/  LDC.64 R8, c[0x0][0xb18] ;  /* 0x0002c600ff087b82 */ /* 0x000e620000000a00 */
[----:B------:R-:W-:Y:S01]  /*5d50*/  PRMT R0, RZ, 0x654, R0 ;  /* 0x00000654ff007816 */ /* 0x000fe20000000000 */
[----:B------:R-:W-:Y:S01]  /*5d60*/  @!PT LDS RZ, [RZ] ;  /* 0x00000000fffff984 */ /* 0x000fe20000000800 */
[----:B------:R-:W-:Y:S01]  /*5d70*/  @!PT LDS RZ, [RZ] ;  /* 0x00000000fffff984 */ /* 0x000fe20000000800 */
[----:B------:R-:W-:Y:S01]  /*5d80*/  @!PT LDS RZ, [RZ] ;  /* 0x00000000fffff984 */ /* 0x000fe20000000800 */
[----:B------:R-:W-:Y:S01]  /*5d90*/  @!PT LDS RZ, [RZ] ;  /* 0x00000000fffff984 */ /* 0x000fe20000000800 */
[----:B------:R2:W-:Y:S06]  /*5da0*/  MEMBAR.ALL.CTA ;  /* 0x0000000000007992 */ /* 0x0005ec0000008000 */
[----:B--2---:R-:W2:Y:S01]  /*5db0*/  FENCE.VIEW.ASYNC.S ;  /* 0x00000000000073c6 */ /* 0x004ea20000000000 */
[----:B------:R-:W1:Y:S08]  /*5dc0*/  @!P1 LDC R12, c[0x0][0xb20] ;  /* 0x0002c800ff0c9b82 */ /* 0x000e700000000800 */
[----:B------:R-:W1:Y:S01]  /*5dd0*/  @!P1 LDC R7, c[0x0][0xb0c] ;  /* 0x0002c300ff079b82 */ /* 0x000e620000000800 */
[----:B--2---:R2:W-:Y:S01]  /*5de0*/  SYNCS.ARRIVE.TRANS64.RED.A1T0 RZ, [R0+URZ], RZ ;  /* 0x000000ff00ff79a7 */ /* 0x0045e200081004ff */
[----:B---3--:R-:W-:Y:S04]  /*5df0*/  LOP3.LUT P4, RZ, R18, 0x1, RZ, 0xc0, !PT ;  /* 0x0000000112ff7812 */ /* 0x008fe8000788c0ff */
[----:B------:R-:W-:Y:S09]  /*5e00*/  P2R R78, PR, RZ, 0x10 ;  /* 0x00000010ff4e7803 */ /* 0x000ff20000000000 */
[----:B------:R-:W-:Y:S02]  /*5e10*/  @P4 MOV R30, R16 ;  /* 0x00000010001e4202 */ /* 0x000fe40000000f00 */
[----:B------:R-:W-:Y:S01]  /*5e20*/  @P4 LOP3.LUT R29, R17, 0xffff, RZ, 0xc0, !PT ;  /* 0x0000ffff111d4812 */ /* 0x000fe200078ec0ff */
[----:B--2-4-:R-:W-:Y:S06]  /*5e30*/  @!P0 BRA `(.L_x_90) ;  /* 0x0000000000a48947 */ /* 0x014fec0003800000 */
[-C--:B------:R-:W-:Y:S01]  /*5e40*/  IMAD.HI.U32 R0, R67, R25.reuse, RZ ;  /* 0x0000001943007227 */ /* 0x080fe200078e00ff */
[----:B------:R-:W-:Y:S02]  /*5e50*/  ISETP.NE.AND P0, PT, R24, 0x1, PT ;  /* 0x000000011800780c */ /* 0x000fe40003f05270 */
[----:B------:R-:W-:Y:S01]  /*5e60*/  ISETP.NE.AND P2, PT, R26, 0x1, PT ;  /* 0x000000011a00780c */ /* 0x000fe20003f45270 */
[----:B------:R-:W-:Y:S01]  /*5e70*/  IMAD.HI.U32 R4, R68, R60, RZ ;  /* 0x0000003c44047227 */ /* 0x000fe200078e00ff */
[----:B------:R-:W-:Y:S02]  /*5e80*/  SHF.R.U32.HI R0, RZ, R66, R0 ;  /* 0x00000042ff007219 */ /* 0x000fe40000011600 */
[----:B------:R-:W-:Y:S01]  /*5e90*/  ISETP.NE.AND P3, PT, R28, 0x1, PT ;  /* 0x000000011c00780c */ /* 0x000fe20003f65270 */
[----:B------:R-:W-:Y:S01]  /*5ea0*/  IMAD.HI.U32 R6, R29, R25, RZ ;  /* 0x000000191d067227 */ /* 0x000fe200078e00ff */
[-C--:B------:R-:W-:Y:S02]  /*5eb0*/  SHF.R.U32.HI R4, RZ, R61.reuse, R4 ;  /* 0x0000003dff047219 */ /* 0x080fe40000011604 */
        /* <DEDUP_REMOVED lines=14> */
[C---:B------:R-:W-:Y:S03]  /*5fa0*/  IMAD.HI.U32 R0, R3.reuse, R22, RZ ;  /* 0x0000001603007227 */ /* 0x040fe600078e00ff */
[C---:B------:R-:W-:Y:S02]  /*5fb0*/  ISETP.GE.OR P0, PT, R2.reuse, R5, P0 ;  /* 0x000000050200720c */ /* 0x040fe40000706670 */
[----:B------:R-:W-:Y:S04]  /*5fc0*/  SHF.R.U32.HI R0, RZ, R23, R0 ;  /* 0x00000017ff007219 */ /* 0x000fe80000011600 */
[C---:B------:R-:W-:Y:S05]  /*5fd0*/  SEL R6, R3.reuse, R0, !P2 ;  /* 0x0000000003067207 */ /* 0x040fea0005000000 */
        /* <DEDUP_REMOVED lines=14> */
[----:B------:R-:W-:Y:S07]  /*60c0*/  IMAD R29, R3, R24, R29 ;  /* 0x00000018031d7224 */ /* 0x000fee00078e021d */
.L_x_90:
[----:B-1----:R-:W-:Y:S01]  /*60d0*/  @!P1 ISETP.NE.AND P0, PT, R8, 0x1, PT ;  /* 0x000000010800980c */ /* 0x002fe20003f05270 */
[----:B------:R-:W-:Y:S01]  /*60e0*/  @!P1 IMAD.HI.U32 R2, R29, R9, RZ ;  /* 0x000000091d029227 */ /* 0x000fe200078e00ff */
[----:B------:R-:W-:Y:S01]  /*60f0*/  R2UR UR42, R15 ;  /* 0x000000000f2a72ca */ /* 0x000fe200000e0000 */
[----:B------:R-:W-:Y:S01]  /*6100*/  BSSY.RECONVERGENT B6, `(.L_x_91) ;  /* 0x0000031000067945 */ /* 0x000fe20003800200 */
[----:B------:R-:W-:Y:S01]  /*6110*/  R2UR UR41, R14 ;  /* 0x000000000e2972ca */ /* 0x000fe200000e0000 */
[----:B------:R-:W-:Y:S01]  /*6120*/  @!P1 IMAD.HI.U32 R0, R30, R10, RZ ;  /* 0x0000000a1e009227 */ /* 0x000fe200078e00ff */
[----:B------:R-:W-:Y:S02]  /*6130*/  @!P1 SHF.R.U32.HI R2, RZ, R12, R2 ;  /* 0x0000000cff029219 */ /* 0x000fe40000011602 */
[----:B------:R-:W-:Y:S01]  /*6140*/  @!P1 ISETP.NE.AND P2, PT, R7, 0x1, PT ;  /* 0x000000010700980c */ /* 0x000fe20003f45270 */
[----:B------:R-:W-:Y:S01]  /*6150*/  VIADD R80, R80, 0x1 ;  /* 0x0000000150507836 */ /* 0x000fe20000000000 */
[----:B------:R-:W-:Y:S02]  /*6160*/  @!P1 SEL R2, R29, R2, !P0 ;  /* 0x000000021d029207 */ /* 0x000fe40004000000 */
[----:B------:R-:W-:Y:S02]  /*6170*/  @!P1 SHF.R.U32.HI R0, RZ, R11, R0 ;  /* 0x0000000bff009219 */ /* 0x000fe40000011600 */
[----:B------:R-:W-:Y:S01]  /*6180*/  LOP3.LUT P0, RZ, R71, 0x3f0, RZ, 0xc0, !PT ;  /* 0x000003f047ff7812 */ /* 0x000fe2000780c0ff */
[----:B------:R-:W-:Y:S01]  /*6190*/  USHF.L.U32 UR42, UR42, 0x6, URZ ;  /* 0x000000062a2a7899 */ /* 0x000fe200080006ff */
[----:B------:R-:W-:Y:S01]  /*61a0*/  @!P1 SEL R3, R30, R0, !P2 ;  /* 0x000000001e039207 */ /* 0x000fe20005000000 */
[----:B------:R-:W-:Y:S01]  /*61b0*/  USHF.L.U32 UR41, UR41, 0x8, URZ ;  /* 0x0000000829297899 */ /* 0x000fe200080006ff */
[----:B------:R-:W-:Y:S03]  /*61c0*/  @P4 SHF.R.U32.HI R72, RZ, 0x10, R17 ;  /* 0x00000010ff484819 */ /* 0x000fe60000011611 */
[----:B------:R-:W-:Y:S02]  /*61d0*/  @!P1 IMAD.IADD R0, R2, 0x1, -R3 ;  /* 0x0000000102009824 */ /* 0x000fe400078e0a03 */
[----:B------:R-:W-:Y:S02]  /*61e0*/  @!P1 IMAD.IADD R2, R3, 0x1, -R2 ;  /* 0x0000000103029824 */ /* 0x000fe400078e0a02 */
[----:B------:R-:W-:Y:S02]  /*61f0*/  @!P1 IMAD R30, R0, R7, R30 ;  /* 0x00000007001e9224 */ /* 0x000fe400078e021e */
[----:B------:R-:W-:Y:S01]  /*6200*/  @!P1 IMAD R29, R2, R8, R29 ;  /* 0x00000008021d9224 */ /* 0x000fe200078e021d */
[----:B------:R-:W-:Y:S06]  /*6210*/  @!P0 BRA `(.L_x_92) ;  /* 0x00000000007c8947 */ /* 0x000fec0003800000 */
[----:B------:R-:W1:Y:S01]  /*6220*/  LDCU.64 UR8, c[0x4][0x80] ;  /* 0x01001000ff0877ac */ /* 0x000e620008000a00 */
[----:B------:R-:W-:Y:S01]  /*6230*/  MOV R2, 0x0 ;  /* 0x0000000000027802 */ /* 0x000fe20000000f00 */
[----:B------:R-:W-:Y:S02]  /*6240*/  HFMA2 R12, -RZ, RZ, 0, 5.9604644775390625e-08 ;  /* 0x00000001ff0c7431 */ /* 0x000fe400000001ff */
[----:B------:R-:W-:Y:S01]  /*6250*/  IMAD.MOV.U32 R8, RZ, RZ, 0x70 ;  /* 0x00000070ff087424 */ /* 0x000fe200078e00ff */
[----:B------:R2:W3:Y:S01]  /*6260*/  LDC.64 R14, c[0x4][R2] ;  /* 0x01000000020e7b82 */ /* 0x0004e20000000a00 */
[----:B------:R-:W4:Y:S01]  /*6270*/  LDCU.64 UR6, c[0x4][0x88] ;  /* 0x01001100ff0677ac */ /* 0x000f220008000a00 */
[----:B------:R-:W-:Y:S01]  /*6280*/  IMAD.MOV.U32 R13, RZ, RZ, RZ ;  /* 0x000000ffff0d7224 */ /* 0x000fe200078e00ff */
[----:B------:R-:W2:Y:S01]  /*6290*/  LDCU.64 UR4, c[0x4][0x8] ;  /* 0x01000100ff0477ac */ /* 0x000ea20008000a00 */
[----:B-1----:R-:W-:Y:S01]  /*62a0*/  MOV R5, UR9 ;  /* 0x0000000900057c02 */ /* 0x002fe20008000f00 */
[----:B------:R-:W-:Y:S01]  /*62b0*/  IMAD.U32 R4, RZ, RZ, UR8 ;  /* 0x00000008ff047e24 */ /* 0x000fe2000f8e00ff */
[----:B----4-:R-:W-:Y:S01]  /*62c0*/  MOV R7, UR7 ;  /* 0x0000000700077c02 */ /* 0x010fe20008000f00 */
[----:B------:R-:W-:Y:S01]  /*62d0*/  IMAD.U32 R6, RZ, RZ, UR6 ;  /* 0x00000006ff067e24 */ /* 0x000fe2000f8e00ff */
[----:B--2---:R-:W-:Y:S01]  /*62e0*/  MOV R11, UR5 ;  /* 0x00000005000b7c02 */ /* 0x004fe20008000f00 */
[----:B------:R-:W-:Y:S02]  /*62f0*/  IMAD.U32 R10, RZ, RZ, UR4 ;  /* 0x00000004ff0a7e24 */ /* 0x000fe4000f8e00ff */
[----:B------:R-:W-:Y:S07]  /*6300*/  LEPC R20, `(.L_x_93) ;  /* 0x000000001014794e */ /* 0x000fee0000000000 */
[----:B---3-5:R-:W-:Y:S05]  /*6310*/  CALL.ABS.NOINC R14 ;  /* 0x000000000e007343 */ /* 0x028fea0003c00000 */
.L_x_93:
[----:B------:R-:W1:Y:S01]  /*6320*/  LDCU.64 UR8, c[0x4][0x80] ;  /* 0x01001000ff0877ac */ /* 0x000e620008000a00 */
[----:B------:R-:W2:Y:S01]  /*6330*/  LDC.64 R2, c[0x4][R2] ;  /* 0x0100000002027b82 */ /* 0x000ea20000000a00 */
[----:B------:R-:W-:Y:S02]  /*6340*/  HFMA2 R12, -RZ, RZ, 0, 5.9604644775390625e-08 ;  /* 0x00000001ff0c7431 */ /* 0x000fe400000001ff */
[----:B------:R-:W-:Y:S02]  /*6350*/  IMAD.MOV.U32 R8, RZ, RZ, 0x70 ;  /* 0x00000070ff087424 */ /* 0x000fe400078e00ff */
[----:B------:R-:W-:Y:S01]  /*6360*/  IMAD.MOV.U32 R13, RZ, RZ, RZ ;  /* 0x000000ffff0d7224 */ /* 0x000fe200078e00ff */
[----:B------:R-:W3:Y:S01]  /*6370*/  LDCU.64 UR6, c[0x4][0x88] ;  /* 0x01001100ff0677ac */ /* 0x000ee20008000a00 */
[----:B------:R-:W4:Y:S01]  /*6380*/  LDCU.64 UR4, c[0x4][0x8] ;  /* 0x01000100ff0477ac */ /* 0x000f220008000a00 */
[----:B-1----:R-:W-:Y:S02]  /*6390*/  MOV R4, UR8 ;  /* 0x0000000800047c02 */ /* 0x002fe40008000f00 */
[----:B------:R-:W-:Y:S02]  /*63a0*/  MOV R5, UR9 ;  /* 0x0000000900057c02 */ /* 0x000fe40008000f00 */
[----:B---3--:R-:W-:Y:S01]  /*63b0*/  MOV R7, UR7 ;  /* 0x0000000700077c02 */ /* 0x008fe20008000f00 */
[----:B------:R-:W-:Y:S01]  /*63c0*/  IMAD.U32 R6, RZ, RZ, UR6 ;  /* 0x00000006ff067e24 */ /* 0x000fe2000f8e00ff */
[----:B----4-:R-:W-:Y:S01]  /*63d0*/  MOV R11, UR5 ;  /* 0x00000005000b7c02 */ /* 0x010fe20008000f00 */
[----:B------:R-:W-:Y:S02]  /*63e0*/  IMAD.U32 R10, RZ, RZ, UR4 ;  /* 0x00000004ff0a7e24 */ /* 0x000fe4000f8e00ff */
[----:B------:R-:W-:Y:S07]  /*63f0*/  LEPC R20, `(.L_x_92) ;  /* 0x000000001014794e */ /* 0x000fee0000000000 */
[----:B--2---:R-:W-:Y:S05]  /*6400*/  CALL.ABS.NOINC R2 ;  /* 0x0000000002007343 */ /* 0x004fea0003c00000 */
.L_x_92:
[----:B------:R-:W-:Y:S05]  /*6410*/  BSYNC.RECONVERGENT B6 ;  /* 0x0000000000067941 */ /* 0x000fea0003800200 */
.L_x_91:
[----:B------:R-:W-:Y:S01]  /*6420*/  ISETP.NE.U32.AND P4, PT, R58, RZ, PT ;  /* 0x000000ff3a00720c */ /* 0x000fe20003f85070 */
[----:B------:R-:W-:Y:S01]  /*6430*/  UISETP.NE.AND UP2, UPT, UR49, URZ, UPT ;  /* 0x000000ff3100728c */ /* 0x000fe2000bf45270 */
[----:B------:R-:W-:Y:S01]  /*6440*/  ISETP.NE.U32.AND P2, PT, RZ, UR38, PT ;  /* 0x00000026ff007c0c */ /* 0x000fe2000bf45070 */
[----:B------:R-:W-:Y:S01]  /*6450*/  UISETP.NE.U32.AND UP1, UPT, UR44, URZ, UPT ;  /* 0x000000ff2c00728c */ /* 0x000fe2000bf25070 */
[----:B------:R-:W-:Y:S01]  /*6460*/  ISETP.NE.AND.EX P4, PT, R59, RZ, PT, P4 ;  /* 0x000000ff3b00720c */ /* 0x000fe20003f85340 */
[----:B------:R-:W-:Y:S01]  /*6470*/  UPLOP3.LUT UP0, UPT, UPT, UPT, UPT, 0x40, 0x4 ;  /* 0x000000000004789c */ /* 0x000fe20003f0e870 */
[----:B------:R-:W-:Y:S01]  /*6480*/  ISETP.NE.AND.EX P2, PT, RZ, UR39, PT, P2 ;  /* 0x00000027ff007c0c */ /* 0x000fe2000bf45320 */
[----:B------:R-:W-:Y:S01]  /*6490*/  UISETP.NE.AND.EX UP1, UPT, UR45, URZ, UPT, UP1 ;  /* 0x000000ff2d00728c */ /* 0x000fe2000bf25310 */
[----:B------:R-:W-:Y:S04]  /*64a0*/  PLOP3.LUT P1, PT, PT, PT, UP2, 0x80, 0x8 ;  /* 0x000000000008781c */ /* 0x000fe80003f2f028 */
[----:B------:R-:W-:Y:S06]  /*64b0*/  @UP2 UPLOP3.LUT UP0, UPT, UPT, UPT, UP1, 0x80, 0x8 ;  /* 0x000000000008289c */ /* 0x000fec0003f0f010 */
[----:B------:R-:W-:Y:S01]  /*64c0*/  PLOP3.LUT P0, PT, PT, PT, UP0, 0x80, 0x8 ;  /* 0x000000000008781c */ /* 0x000fe20003f0f008 */
[----:B------:R-:W-:Y:S01]  /*64d0*/  @!UPT UIADD3 URZ, UPT, UPT, URZ, URZ, URZ ;  /* 0x000000fffffff290 */ /* 0x000fe2000fffe0ff */
[----:B------:R-:W-:Y:S11]  /*64e0*/  BRA.U !UP1, `(.L_x_94) ;  /* 0x00000001093c7547 */ /* 0x000ff6000b800000 */
[----:B------:R-:W-:Y:S01]  /*64f0*/  UISETP.NE.U32.AND UP0, UPT, UR38, URZ, UPT ;  /* 0x000000ff2600728c */ /* 0x000fe2000bf05070 */
[----:B------:R-:W-:Y:S01]  /*6500*/  R2UR UR4, R65 ;  /* 0x00000000410472ca */ /* 0x000fe200000e0000 */
[----:B------:R-:W-:Y:S02]  /*6510*/  HFMA2 R64, -RZ, RZ, 0, 5.9604644775390625e-08 ;  /* 0x00000001ff407431 */ /* 0x000fe400000001ff */
[----:B------:R-:W-:Y:S01]  /*6520*/  IMAD.MOV.U32 R0, RZ, RZ, 0x1 ;  /* 0x00000001ff007424 */ /* 0x000fe200078e00ff */
[----:B------:R-:W-:Y:S06]  /*6530*/  UISETP.NE.AND.EX UP0, UPT, UR39, URZ, UPT, UP0 ;  /* 0x000000ff2700728c */ /* 0x000fec000bf05300 */
[----:B------:R-:W-:Y:S05]  /*6540*/  PLOP3.LUT P3, PT, PT, PT, UP0, 0x80, 0x8 ;  /* 0x000000000008781c */ /* 0x000fea0003f6f008 */
[----:B------:R-:W1:Y:S01]  /*6550*/  @UP0 LDCU.64 UR6, c[0x0][0x888] ;  /* 0x00011100ff0607ac */ /* 0x000e620008000a00 */
[----:B------:R-:W-:Y:S07]  /*6560*/  @UP0 UIMAD UR4, UR4, UR44, URZ ;  /* 0x0000002c040402a4 */ /* 0x000fee000f8e02ff */
[----:B------:R-:W-:Y:S01]  /*6570*/  @!P3 PRMT R64, R0, 0x7610, R64 ;  /* 0x000076100040b816 */ /* 0x000fe20000000040 */
[----:B-1----:R-:W-:Y:S03]  /*6580*/  @UP0 UIMAD.WIDE UR6, UR4, 0x4, UR6 ;  /* 0x00000004040608a5 */ /* 0x002fe6000f8e0206 */
[----:B------:R-:W1:Y:S03]  /*6590*/  @!UP0 LDCU UR4, c[0x0][0x880] ;  /* 0x00011000ff0487ac */ /* 0x000e660008000800 */
[----:B------:R-:W-:Y:S02]  /*65a0*/  IMAD.U32 R2, RZ, RZ, UR6 ;  /* 0x00000006ff027e24 */ /* 0x000fe4000f8e00ff */
[----:B------:R-:W-:Y:S05]  /*65b0*/  IMAD.U32 R3, RZ, RZ, UR7 ;  /* 0x00000007ff037e24 */ /* 0x000fea000f8e00ff */
[----:B-----5:R2:W5:Y:S02]  /*65c0*/  @P3 LDG.E R35, desc[UR46][R2.64] ;  /* 0x0000002e02233981 */ /* 0x020564000c1e1900 */
[----:B-12---:R-:W-:Y:S02]  /*65d0*/  @!P3 MOV R35, UR4 ;  /* 0x000000040023bc02 */ /* 0x006fe40008000f00 */
.L_x_94:
[----:B------:R-:W-:Y:S05]  /*65e0*/  @!P4 BRA `(.L_x_95) ;  /* 0x000000000024c947 */ /* 0x000fea0003800000 */
[----:B------:R-:W-:Y:S02]  /*65f0*/  ISETP.NE.U32.AND P3, PT, R56, RZ, PT ;  /* 0x000000ff3800720c */ /* 0x000fe40003f65070 */
[----:B------:R-:W-:Y:S02]  /*6600*/  R2UR UR4, R65 ;  /* 0x00000000410472ca */ /* 0x000fe400000e0000 */
[----:B------:R-:W-:Y:S11]  /*6610*/  ISETP.NE.AND.EX P3, PT, R57, RZ, PT, P3 ;  /* 0x000000ff3900720c */ /* 0x000ff60003f65330 */
[----:B------:R-:W-:Y:S02]  /*6620*/  @!UPT UIADD3 URZ, UPT, UPT, URZ, URZ, URZ ;  /* 0x000000fffffff290 */ /* 0x000fe4000fffe0ff */
[----:B------:R-:W1:Y:S01]  /*6630*/  @P3 LDC.64 R2, c[0x0][0x8a8] ;  /* 0x00022a00ff023b82 */ /* 0x000e620000000a00 */
[----:B------:R-:W-:Y:S04]  /*6640*/  @P3 IMAD R0, R58, UR4, RZ ;  /* 0x000000043a003c24 */ /* 0x000fe8000f8e02ff */
[----:B-1----:R-:W-:Y:S05]  /*6650*/  @P3 IMAD.WIDE R2, R0, 0x4, R2 ;  /* 0x0000000400023825 */ /* 0x002fea00078e0202 */
[----:B-----5:R1:W5:Y:S02]  /*6660*/  @P3 LDG.E R33, desc[UR46][R2.64] ;  /* 0x0000002e02213981 */ /* 0x020364000c1e1900 */
[----:B-1----:R-:W2:Y:S02]  /*6670*/  @!P3 LDC R33, c[0x0][0x8a0] ;  /* 0x00022800ff21bb82 */ /* 0x002ea40000000800 */
.L_x_95:
[----:B-----5:R-:W-:Y:S01]  /*6680*/  FSETP.NEU.AND P3, PT, R35, RZ, PT ;  /* 0x000000ff2300720b */ /* 0x020fe20003f6d000 */
[----:B------:R-:W-:Y:S01]  /*6690*/  IMAD.SHL.U32 R88, R69, 0x4, RZ ;  /* 0x0000000445587824 */ /* 0x000fe200078e00ff */
[----:B------:R-:W-:Y:S01]  /*66a0*/  SEL R4, RZ, 0xffffffff, P2 ;  /* 0xffffffffff047807 */ /* 0x000fe20001000000 */
[----:B------:R-:W-:Y:S01]  /*66b0*/  BSSY B1, `(.L_x_96) ;  /* 0x0000042000017945 */ /* 0x000fe20003800000 */
[----:B------:R-:W-:Y:S01]  /*66c0*/  @P1 LOP3.LUT P2, RZ, R64, 0xff, RZ, 0xc0, !PT ;  /* 0x000000ff40ff1812 */ /* 0x000fe2000784c0ff */
[----:B------:R-:W-:Y:S01]  /*66d0*/  VIADD R83, R88, UR36 ;  /* 0x0000002458537c36 */ /* 0x000fe20008000000 */
[----:B------:R-:W-:Y:S01]  /*66e0*/  @P1 SEL R0, RZ, 0xffffffff, P3 ;  /* 0xffffffffff001807 */ /* 0x000fe20001800000 */
[----:B------:R-:W-:Y:S01]  /*66f0*/  IMAD.MOV.U32 R89, RZ, RZ, 0x1 ;  /* 0x00000001ff597424 */ /* 0x000fe200078e00ff */
[C---:B------:R-:W-:Y:S01]  /*6700*/  LEA R84, R31.reuse, UR36, 0x3 ;  /* 0x000000241f547c11 */ /* 0x040fe2000f8e18ff */
[----:B------:R-:W-:Y:S01]  /*6710*/  IMAD.MOV.U32 R87, RZ, RZ, RZ ;  /* 0x000000ffff577224 */ /* 0x000fe200078e00ff */
[----:B------:R-:W-:Y:S02]  /*6720*/  @P0 SEL R0, R4, R0, !P2 ;  /* 0x0000000004000207 */ /* 0x000fe40005000000 */
[----:B------:R-:W-:Y:S02]  /*6730*/  CS2R R46, SRZ ;  /* 0x00000000002e7805 */ /* 0x000fe4000001ff00 */
[----:B------:R-:W-:Y:S02]  /*6740*/  SHF.L.U32 R2, R74, 0x1f, RZ ;  /* 0x0000001f4a027819 */ /* 0x000fe400000006ff */
[----:B------:R-:W-:Y:S02]  /*6750*/  CS2R R44, SRZ ;  /* 0x00000000002c7805 */ /* 0x000fe4000001ff00 */
[----:B------:R-:W-:Y:S02]  /*6760*/  @P1 LOP3.LUT R0, R0, 0x1, RZ, 0xc0, !PT ;  /* 0x0000000100001812 */ /* 0x000fe400078ec0ff */
[----:B------:R-:W-:Y:S02]  /*6770*/  CS2R R42, SRZ ;  /* 0x00000000002a7805 */ /* 0x000fe4000001ff00 */
[----:B------:R-:W-:Y:S02]  /*6780*/  PLOP3.LUT P2, PT, PT, PT, UP1, 0x80, 0x8 ;  /* 0x000000000008781c */ /* 0x000fe40003f4f018 */
[----:B------:R-:W-:Y:S02]  /*6790*/  CS2R R40, SRZ ;  /* 0x0000000000287805 */ /* 0x000fe4000001ff00 */
[----:B------:R-:W-:Y:S02]  /*67a0*/  ISETP.NE.U32.OR P6, PT, R0, 0x1, !P1 ;  /* 0x000000010000780c */ /* 0x000fe40004fc5470 */
[----:B------:R-:W-:Y:S02]  /*67b0*/  CS2R R50, SRZ ;  /* 0x0000000000327805 */ /* 0x000fe4000001ff00 */
[----:B------:R-:W-:Y:S02]  /*67c0*/  LEA.HI R34, R31, R31, RZ, 0x1 ;  /* 0x0000001f1f227211 */ /* 0x000fe400078f08ff */
[----:B------:R-:W-:Y:S02]  /*67d0*/  CS2R R48, SRZ ;  /* 0x0000000000307805 */ /* 0x000fe4000001ff00 */
[----:B------:R-:W-:Y:S02]  /*67e0*/  LOP3.LUT P4, R79, R64, 0xff, RZ, 0xc0, !PT ;  /* 0x000000ff404f7812 */ /* 0x000fe4000788c0ff */
[----:B------:R-:W-:Y:S02]  /*67f0*/  CS2R R54, SRZ ;  /* 0x0000000000367805 */ /* 0x000fe4000001ff00 */
[----:B------:R-:W-:Y:S02]  /*6800*/  SEL R3, RZ, 0xffffffff, P3 ;  /* 0xffffffffff037807 */ /* 0x000fe40001800000 */
[----:B------:R-:W-:Y:S02]  /*6810*/  CS2R R52, SRZ ;  /* 0x0000000000347805 */ /* 0x000fe4000001ff00 */
[----:B------:R-:W-:Y:S01]  /*6820*/  P2R R81, PR, RZ, 0x40 ;  /* 0x00000040ff517803 */ /* 0x000fe20000000000 */
[----:B------:R-:W-:Y:S01]  /*6830*/  VIADD R85, R83, 0x400 ;  /* 0x0000040053557836 */ /* 0x000fe20000000000 */
[----:B------:R-:W-:Y:S01]  /*6840*/  @P2 SEL R3, R4, R3, !P4 ;  /* 0x0000000304032207 */ /* 0x000fe20006000000 */
[----:B------:R-:W-:Y:S01]  /*6850*/  IMAD.IADD R82, R75, 0x1, R83 ;  /* 0x000000014b527824 */ /* 0x000fe200078e0253 */
[----:B------:R-:W-:Y:S02]  /*6860*/  @P6 SHF.L.U32 R0, RZ, 0x1f, RZ ;  /* 0x0000001fff006819 */ /* 0x000fe400000006ff */
[----:B------:R-:W-:Y:S02]  /*6870*/  LOP3.LUT R3, R3, 0x1, RZ, 0xc0, !PT ;  /* 0x0000000103037812 */ /* 0x000fe400078ec0ff */
[----:B------:R1:W3:Y:S02]  /*6880*/  @P6 SYNCS.PHASECHK.TRANS64.TRYWAIT P1, [UR36+0x20], R0 ;  /* 0x00002000ff0065a7 */ /* 0x0002e40008021124 */
[----:B------:R-:W-:Y:S04]  /*6890*/  ISETP.NE.U32.AND P5, PT, R3, 0x1, PT ;  /* 0x000000010300780c */ /* 0x000fe80003fa5070 */
[----:B------:R-:W-:Y:S01]  /*68a0*/  P2R R90, PR, RZ, 0x20 ;  /* 0x00000020ff5a7803 */ /* 0x000fe20000000000 */
[----:B------:R4:W2:Y:S01]  /*68b0*/  SYNCS.PHASECHK.TRANS64.TRYWAIT P0, [R84+URZ+0x90], R2 ;  /* 0x00009002540075a7 */ /* 0x0008a200080011ff */
[C---:B-1----:R-:W-:Y:S01]  /*68c0*/  IMAD.SHL.U32 R0, R34.reuse, 0x80, RZ ;  /* 0x0000008022007824 */ /* 0x042fe200078e00ff */
[----:B------:R-:W-:Y:S04]  /*68d0*/  LOP3.LUT R34, R34, 0xffe, RZ, 0xc0, !PT ;  /* 0x00000ffe22227812 */ /* 0x000fe800078ec0ff */
[----:B------:R-:W-:Y:S01]  /*68e0*/  LOP3.LUT R0, R0, 0xffffff00, RZ, 0xc0, !PT ;  /* 0xffffff0000007812 */ /* 0x000fe200078ec0ff */
[----:B------:R-:W-:Y:S04]  /*68f0*/  IMAD.IADD R34, R31, 0x1, -R34 ;  /* 0x000000011f227824 */ /* 0x000fe800078e0a22 */
[----:B------:R-:W-:Y:S04]  /*6900*/  IMAD.IADD R0, R32, 0x1, R0 ;  /* 0x0000000120007824 */ /* 0x000fe800078e0200 */
[----:B------:R-:W-:Y:S01]  /*6910*/  IMAD R34, R34, 0x100000, R0 ;  /* 0x0010000022227824 */ /* 0x000fe200078e0200 */
[----:B---3--:R-:W-:Y:S01]  /*6920*/  @P6 SEL R89, RZ, 0x1, !P1 ;  /* 0x00000001ff596807 */ /* 0x008fe20004800000 */
[----:B----4-:R-:W-:Y:S06]  /*6930*/  @!P6 BRA `(.L_x_97) ;  /* 0x000000000064e947 */ /* 0x010fec0003800000 */
[----:B------:R-:W-:Y:S01]  /*6940*/  @P5 IMAD R5, R76, 0x4, R85 ;  /* 0x000000044c055824 */ /* 0x000fe200078e0255 */
[----:B------:R-:W-:Y:S01]  /*6950*/  ISETP.NE.AND P1, PT, R89, RZ, PT ;  /* 0x000000ff5900720c */ /* 0x000fe20003f25270 */
[----:B------:R-:W-:Y:S01]  /*6960*/  IMAD.MOV.U32 R46, RZ, RZ, RZ ;  /* 0x000000ffff2e7224 */ /* 0x000fe200078e00ff */
[----:B------:R-:W-:Y:S01]  /*6970*/  BSSY B0, `(.L_x_98) ;  /* 0x000000d000007945 */ /* 0x000fe20003800000 */
[----:B------:R-:W-:Y:S01]  /*6980*/  @P5 IMAD.IADD R4, R75, 0x1, R5 ;  /* 0x000000014b045824 */ /* 0x000fe200078e0205 */
[----:B------:R-:W-:Y:S02]  /*6990*/  CS2R R42, SRZ ;  /* 0x00000000002a7805 */ /* 0x000fe4000001ff00 */
[----:B------:R-:W-:Y:S02]  /*69a0*/  CS2R R40, SRZ ;  /* 0x0000000000287805 */ /* 0x000fe4000001ff00 */
[----:B------:R-:W-:Y:S02]  /*69b0*/  CS2R R44, SRZ ;  /* 0x00000000002c7805 */ /* 0x000fe4000001ff00 */
[----:B------:R-:W-:Y:S02]  /*69c0*/  CS2R R54, SRZ ;  /* 0x0000000000367805 */ /* 0x000fe4000001ff00 */
[----:B------:R-:W-:Y:S02]  /*69d0*/  CS2R R52, SRZ ;  /* 0x0000000000347805 */ /* 0x000fe4000001ff00 */
[----:B------:R-:W-:Y:S02]  /*69e0*/  CS2R R50, SRZ ;  /* 0x0000000000327805 */ /* 0x000fe4000001ff00 */
[----:B------:R-:W-:Y:S01]  /*69f0*/  CS2R R48, SRZ ;  /* 0x0000000000307805 */ /* 0x000fe2000001ff00 */
[----:B------:R-:W-:Y:S06]  /*6a00*/  @P1 BRA `(.L_x_99) ;  /* 0x00000000000c1947 */ /* 0x000fec0003800000 */
[----:B------:R-:W-:Y:S04]  /*6a10*/  SHF.L.U32 R3, RZ, 0x1f, RZ ;  /* 0x0000001fff037819 */ /* 0x000fe800000006ff */
[----:B------:R-:W1:Y:S02]  /*6a20*/  SYNCS.PHASECHK.TRANS64.TRYWAIT P1, [UR36+0x20], R3 ;  /* 0x00002003ff0075a7 */ /* 0x000e640008021124 */
[----:B-1----:R-:W-:Y:S05]  /*6a30*/  @!P1 BRA `(.L_x_100) ;  /* 0x0000005800789947 */ /* 0x002fea0003800000 */
.L_x_99:
[----:B------:R-:W-:Y:S05]  /*6a40*/  BSYNC B0 ;  /* 0x0000000000007941 */ /* 0x000fea0003800000 */
.L_x_98:
[----:B------:R-:W-:Y:S01]  /*6a50*/  ISETP.NE.AND P1, PT, R90, RZ, PT ;  /* 0x000000ff5a00720c */ /* 0x000fe20003f25270 */
[----:B------:R-:W-:Y:S11]  /*6a60*/  HFMA2 R87, -RZ, RZ, 0, 5.9604644775390625e-08 ;  /* 0x00000001ff577431 */ /* 0x000ff600000001ff */
[----:B------:R-:W-:Y:S01]  /*6a70*/  @!UPT UIADD3 URZ, UPT, UPT, URZ, URZ, URZ ;  /* 0x000000fffffff290 */ /* 0x000fe2000fffe0ff */
[----:B------:R-:W-:Y:S05]  /*6a80*/  @P1 WARPSYNC.ALL ;  /* 0x0000000000001948 */ /* 0x000fea0003800000 */
[----:B------:R3:W4:Y:S04]  /*6a90*/  @P1 LDSM.16.M88.4 R40, [R5] ;  /* 0x000000000528183b */ /* 0x0007280000000200 */
[----:B------:R3:W1:Y:S04]  /*6aa0*/  @P1 LDSM.16.M88.4 R44, [R4] ;  /* 0x00000000042c183b */ /* 0x0006680000000200 */
[----:B------:R3:W1:Y:S04]  /*6ab0*/  @P1 LDSM.16.M88.4 R52, [R88+UR36+0x400] ;  /* 0x000400245834183b */ /* 0x0006680008000200 */
[----:B------:R3:W1:Y:S02]  /*6ac0*/  @P1 LDSM.16.M88.4 R48, [R82+0x400] ;  /* 0x000400005230183b */ /* 0x0006640000000200 */
.L_x_97:
[----:B------:R-:W-:Y:S05]  /*6ad0*/  BSYNC B1 ;  /* 0x0000000000017941 */ /* 0x000fea0003800000 */
.L_x_96:
[----:B-1----:R-:W-:Y:S04]  /*6ae0*/  SHF.R.U32.HI R0, RZ, 0x15, R34 ;  /* 0x00000015ff007819 */ /* 0x002fe80000011622 */
[----:B------:R-:W-:Y:S01]  /*6af0*/  LOP3.LUT P1, RZ, R0, 0x3, R70, 0x48, !PT ;  /* 0x0000000300ff7812 */ /* 0x000fe20007824846 */
[----:B------:R-:W-:Y:S01]  /*6b00*/  @!UPT UIADD3 URZ, UPT, UPT, URZ, URZ, URZ ;  /* 0x000000fffffff290 */ /* 0x000fe2000fffe0ff */
[----:B--2---:R-:W-:Y:S11]  /*6b10*/  @P0 BRA `(.L_x_101) ;  /* 0x0000000000080947 */ /* 0x004ff60003800000 */
[----:B------:R-:W1:Y:S02]  /*6b20*/  SYNCS.PHASECHK.TRANS64.TRYWAIT P0, [R84+URZ+0x90], R2 ;  /* 0x00009002540075a7 */ /* 0x000e6400080011ff */
[----:B-1----:R-:W-:Y:S05]  /*6b30*/  @!P0 BRA `(.L_x_102) ;  /* 0x0000005800508947 */ /* 0x002fea0003800000 */
.L_x_101:
[----:B------:R-:W-:Y:S05]  /*6b40*/  @!P1 BRA `(.L_x_103) ;  /* 0x0000000000409947 */ /* 0x000fea0003800000 */
[----:B------:R-:W3:Y:S01]  /*6b50*/  LDCU.64 UR8, c[0x4][0x70] ;  /* 0x01000e00ff0877ac */ /* 0x000ee20008000a00 */
[----:B------:R-:W-:Y:S01]  /*6b60*/  MOV R3, 0x0 ;  /* 0x0000000000037802 */ /* 0x000fe20000000f00 */
[----:B------:R-:W-:Y:S02]  /*6b70*/  HFMA2 R12, -RZ, RZ, 0, 5.9604644775390625e-08 ;  /* 0x00000001ff0c7431 */ /* 0x000fe400000001ff */
[----:B------:R-:W-:Y:S02]  /*6b80*/  IMAD.MOV.U32 R8, RZ, RZ, 0x192 ;  /* 0x00000192ff087424 */ /* 0x000fe400078e00ff */
[----:B------:R-:W-:Y:S01]  /*6b90*/  IMAD.MOV.U32 R13, RZ, RZ, RZ ;  /* 0x000000ffff0d7224 */ /* 0x000fe200078e00ff */
[----:B------:R-:W2:Y:S01]  /*6ba0*/  LDCU.64 UR6, c[0x4][0x78] ;  /* 0x01000f00ff0677ac */ /* 0x000ea20008000a00 */
[----:B-1----:R-:W1:Y:S01]  /*6bb0*/  LDC.64 R2, c[0x4][R3] ;  /* 0x0100000003027b82 */ /* 0x002e620000000a00 */
[----:B------:R-:W5:Y:S01]  /*6bc0*/  LDCU.64 UR4, c[0x4][0x10] ;  /* 0x01000200ff0477ac */ /* 0x000f620008000a00 */
[----:B---3--:R-:W-:Y:S01]  /*6bd0*/  MOV R5, UR9 ;  /* 0x0000000900057c02 */ /* 0x008fe20008000f00 */
[----:B------:R-:W-:Y:S01]  /*6be0*/  IMAD.U32 R4, RZ, RZ, UR8 ;  /* 0x00000008ff047e24 */ /* 0x000fe2000f8e00ff */
[----:B--2---:R-:W-:Y:S01]  /*6bf0*/  MOV R7, UR7 ;  /* 0x0000000700077c02 */ /* 0x004fe20008000f00 */
[----:B------:R-:W-:Y:S01]  /*6c00*/  IMAD.U32 R6, RZ, RZ, UR6 ;  /* 0x00000006ff067e24 */ /* 0x000fe2000f8e00ff */
[----:B-----5:R-:W-:Y:S01]  /*6c10*/  MOV R11, UR5 ;  /* 0x00000005000b7c02 */ /* 0x020fe20008000f00 */
[----:B------:R-:W-:Y:S02]  /*6c20*/  IMAD.U32 R10, RZ, RZ, UR4 ;  /* 0x00000004ff0a7e24 */ /* 0x000fe4000f8e00ff */
[----:B------:R-:W-:Y:S07]  /*6c30*/  LEPC R20, `(.L_x_103) ;  /* 0x000000001014794e */ /* 0x000fee0000000000 */
[----:B-1--4-:R-:W-:Y:S05]  /*6c40*/  CALL.ABS.NOINC R2 ;  /* 0x0000000002007343 */ /* 0x012fea0003c00000 */
.L_x_103:
[----:B------:R-:W-:Y:S01]  /*6c50*/  LOP3.LUT R20, R52, 0xffffe000, RZ, 0xc0, !PT ;  /* 0xffffe00034147812 */ /* 0x000fe200078ec0ff */
[----:B------:R-:W-:Y:S05]  /*6c60*/  WARPSYNC.ALL ;  /* 0x0000000000007948 */ /* 0x000fea0003800000 */
[----:B------:R-:W-:Y:S01]  /*6c70*/  R2UR UR4, R34 ;  /* 0x00000000220472ca */ /* 0x000fe200000e0000 */
[----:B------:R-:W-:Y:S01]  /*6c80*/  IMAD.SHL.U32 R91, R76, 0x4, RZ ;  /* 0x000000044c5b7824 */ /* 0x000fe200078e00ff */
[----:B------:R-:W-:Y:S01]  /*6c90*/  LOP3.LUT R21, R53, 0xffffe000, RZ, 0xc0, !PT ;  /* 0xffffe00035157812 */ /* 0x000fe200078ec0ff */
[----:B------:R-:W-:Y:S01]  /*6ca0*/  BSSY.RECONVERGENT B0, `(.L_x_104) ;  /* 0x0000059000007945 */ /* 0x000fe20003800200 */
[----:B------:R-:W-:Y:S02]  /*6cb0*/  ISETP.NE.AND P0, PT, R77, RZ, PT ;  /* 0x000000ff4d00720c */ /* 0x000fe40003f05270 */
[----:B------:R-:W-:Y:S05]  /*6cc0*/  IADD3 R85, PT, PT, R85, R91, RZ ;  /* 0x0000005b55557210 */ /* 0x000fea0007ffe0ff */
[----:B------:R-:W-:Y:S02]  /*6cd0*/  IMAD.IADD R86, R75, 0x1, R85 ;  /* 0x000000014b567824 */ /* 0x000fe400078e0255 */
[----:B---3--:R-:W2:Y:S02]  /*6ce0*/  LDTM.16dp128bit.x8 R4, tmem[UR4] ;  /* 0x00000004000479ee */ /* 0x008ea40008180000 */
[C---:B--2---:R-:W-:Y:S01]  /*6cf0*/  FMUL R0, R33.reuse, R4 ;  /* 0x0000000421007220 */ /* 0x044fe20000400000 */
[C---:B-1----:R-:W-:Y:S01]  /*6d00*/  FMUL R2, R33.reuse, R5 ;  /* 0x0000000521027220 */ /* 0x042fe20000400000 */
[C---:B------:R-:W-:Y:S01]  /*6d10*/  FMUL R3, R33.reuse, R6 ;  /* 0x0000000621037220 */ /* 0x040fe20000400000 */
[----:B------:R-:W-:Y:S01]  /*6d20*/  FMUL R4, R33, R8 ;  /* 0x0000000821047220 */ /* 0x000fe20000400000 */
[C---:B------:R-:W-:Y:S01]  /*6d30*/  FFMA R36, R35.reuse, R20, R0 ;  /* 0x0000001423247223 */ /* 0x040fe20000000000 */
[----:B------:R-:W-:Y:S01]  /*6d40*/  LOP3.LUT R0, R54, 0xffffe000, RZ, 0xc0, !PT ;  /* 0xffffe00036007812 */ /* 0x000fe200078ec0ff */
[----:B------:R-:W-:Y:S01]  /*6d50*/  FFMA R37, R35, R21, R2 ;  /* 0x0000001523257223 */ /* 0x000fe20000000002 */
[----:B------:R-:W-:Y:S01]  /*6d60*/  LOP3.LUT R2, R55, 0xffffe000, RZ, 0xc0, !PT ;  /* 0xffffe00037027812 */ /* 0x000fe200078ec0ff */
[C---:B------:R-:W-:Y:S01]  /*6d70*/  FMUL R5, R33.reuse, R9 ;  /* 0x0000000921057220 */ /* 0x040fe20000400000 */
[----:B------:R-:W-:Y:S01]  /*6d80*/  F2FP.TF32.F32.PACK_B R36, R36 ;  /* 0x00000024ff24723e */ /* 0x000fe200024050ff */
[C---:B------:R-:W-:Y:S01]  /*6d90*/  FMUL R8, R33.reuse, R12 ;  /* 0x0000000c21087220 */ /* 0x040fe20000400000 */
[----:B------:R-:W-:Y:S01]  /*6da0*/  F2FP.TF32.F32.PACK_B R37, R37 ;  /* 0x00000025ff25723e */ /* 0x000fe200024050ff */
[C---:B------:R-:W-:Y:S01]  /*6db0*/  FMUL R9, R33.reuse, R13 ;  /* 0x0000000d21097220 */ /* 0x040fe20000400000 */
[C---:B------:R-:W-:Y:S01]  /*6dc0*/  FMUL R12, R33.reuse, R16 ;  /* 0x00000010210c7220 */ /* 0x040fe20000400000 */
[----:B------:R-:W-:Y:S01]  /*6dd0*/  LOP3.LUT R16, R48, 0xffffe000, RZ, 0xc0, !PT ;  /* 0xffffe00030107812 */ /* 0x000fe200078ec0ff */
[C---:B------:R-:W-:Y:S01]  /*6de0*/  FMUL R7, R33.reuse, R7 ;  /* 0x0000000721077220 */ /* 0x040fe20000400000 */
[----:B------:R-:W-:Y:S01]  /*6df0*/  FMUL R13, R33, R17 ;  /* 0x00000011210d7220 */ /* 0x000fe20000400000 */
[----:B------:R-:W-:Y:S01]  /*6e00*/  LOP3.LUT R17, R49, 0xffffe000, RZ, 0xc0, !PT ;  /* 0xffffe00031117812 */ /* 0x000fe200078ec0ff */
[----:B------:R-:W-:Y:S01]  /*6e10*/  FFMA R38, R35, R0, R3 ;  /* 0x0000000023267223 */ /* 0x000fe20000000003 */
[----:B------:R-:W-:Y:S01]  /*6e20*/  LOP3.LUT R0, R50, 0xffffe000, RZ, 0xc0, !PT ;  /* 0xffffe00032007812 */ /* 0x000fe200078ec0ff */
[----:B------:R-:W-:Y:S01]  /*6e30*/  FMUL R6, R33, R10 ;  /* 0x0000000a21067220 */ /* 0x000fe20000400000 */
[----:B----4-:R-:W-:Y:S01]  /*6e40*/  LOP3.LUT R3, R41, 0xffffe000, RZ, 0xc0, !PT ;  /* 0xffffe00029037812 */ /* 0x010fe200078ec0ff */
[----:B------:R-:W-:Y:S01]  /*6e50*/  FFMA R39, R35, R2, R7 ;  /* 0x0000000223277223 */ /* 0x000fe20000000007 */
[----:B------:R-:W-:Y:S01]  /*6e60*/  LOP3.LUT R2, R51, 0xffffe000, RZ, 0xc0, !PT ;  /* 0xffffe00033027812 */ /* 0x000fe200078ec0ff */
[C---:B------:R-:W-:Y:S01]  /*6e70*/  FFMA R4, R35.reuse, R16, R4 ;  /* 0x0000001023047223 */ /* 0x040fe20000000004 */
[----:B------:R-:W-:Y:S01]  /*6e80*/  LOP3.LUT R16, R42, 0xffffe000, RZ, 0xc0, !PT ;  /* 0xffffe0002a107812 */ /* 0x000fe200078ec0ff */
[C---:B------:R-:W-:Y:S01]  /*6e90*/  FFMA R5, R35.reuse, R17, R5 ;  /* 0x0000001123057223 */ /* 0x040fe20000000005 */
[----:B------:R-:W-:Y:S01]  /*6ea0*/  F2FP.TF32.F32.PACK_B R38, R38 ;  /* 0x00000026ff26723e */ /* 0x000fe200024050ff */
[----:B------:R-:W-:Y:S01]  /*6eb0*/  FFMA R6, R35, R0, R6 ;  /* 0x0000000023067223 */ /* 0x000fe20000000006 */
[----:B------:R-:W-:Y:S01]  /*6ec0*/  LOP3.LUT R0, R40, 0xffffe000, RZ, 0xc0, !PT ;  /* 0xffffe00028007812 */ /* 0x000fe200078ec0ff */
[C---:B------:R-:W-:Y:S01]  /*6ed0*/  FMUL R11, R33.reuse, R11 ;  /* 0x0000000b210b7220 */ /* 0x040fe20000400000 */
[----:B------:R-:W-:Y:S01]  /*6ee0*/  F2FP.TF32.F32.PACK_B R39, R39 ;  /* 0x00000027ff27723e */ /* 0x000fe200024050ff */
[----:B------:R-:W-:Y:S01]  /*6ef0*/  FMUL R10, R33, R14 ;  /* 0x0000000e210a7220 */ /* 0x000fe20000400000 */
[----:B------:R-:W-:Y:S01]  /*6f00*/  F2FP.TF32.F32.PACK_B R4, R4 ;  /* 0x00000004ff04723e */ /* 0x000fe200024050ff */
[----:B------:R-:W-:Y:S01]  /*6f10*/  FFMA R7, R35, R2, R11 ;  /* 0x0000000223077223 */ /* 0x000fe2000000000b */
[----:B------:R-:W-:Y:S01]  /*6f20*/  LOP3.LUT R2, R43, 0xffffe000, RZ, 0xc0, !PT ;  /* 0xffffe0002b027812 */ /* 0x000fe200078ec0ff */
[----:B------:R-:W-:Y:S01]  /*6f30*/  FFMA R8, R35, R0, R8 ;  /* 0x0000000023087223 */ /* 0x000fe20000000008 */
[----:B------:R-:W-:Y:S01]  /*6f40*/  LOP3.LUT R0, R44, 0xffffe000, RZ, 0xc0, !PT ;  /* 0xffffe0002c007812 */ /* 0x000fe200078ec0ff */
[----:B------:R1:W-:Y:S01]  /*6f50*/  STSM.16.M88.4 [R83+0x400], R36 ;  /* 0x0004002453007844 */ /* 0x0003e20000000200 */
[----:B------:R-:W-:Y:S01]  /*6f60*/  F2FP.TF32.F32.PACK_B R5, R5 ;  /* 0x00000005ff05723e */ /* 0x000fe200024050ff */
[----:B------:R-:W-:Y:S01]  /*6f70*/  FMUL R15, R33, R15 ;  /* 0x0000000f210f7220 */ /* 0x000fe20000400000 */
[----:B------:R-:W-:Y:S01]  /*6f80*/  F2FP.TF32.F32.PACK_B R6, R6 ;  /* 0x00000006ff06723e */ /* 0x000fe200024050ff */
[C---:B------:R-:W-:Y:S01]  /*6f90*/  FFMA R9, R35.reuse, R3, R9 ;  /* 0x0000000323097223 */ /* 0x040fe20000000009 */
[C---:B------:R-:W-:Y:S01]  /*6fa0*/  FFMA R10, R35.reuse, R16, R10 ;  /* 0x00000010230a7223 */ /* 0x040fe2000000000a */
[----:B------:R-:W-:Y:S01]  /*6fb0*/  FFMA R11, R35, R2, R15 ;  /* 0x00000002230b7223 */ /* 0x000fe2000000000f */
[----:B------:R-:W-:Y:S01]  /*6fc0*/  LOP3.LUT R2, R45, 0xffffe000, RZ, 0xc0, !PT ;  /* 0xffffe0002d027812 */ /* 0x000fe200078ec0ff */
[----:B------:R-:W-:Y:S01]  /*6fd0*/  FFMA R12, R35, R0, R12 ;  /* 0x00000000230c7223 */ /* 0x000fe2000000000c */
[----:B------:R-:W-:Y:S01]  /*6fe0*/  LOP3.LUT R3, R46, 0xffffe000, RZ, 0xc0, !PT ;  /* 0xffffe0002e037812 */ /* 0x000fe200078ec0ff */
[----:B------:R-:W-:Y:S01]  /*6ff0*/  FMUL R14, R33, R18 ;  /* 0x00000012210e7220 */ /* 0x000fe20000400000 */
[----:B------:R-:W-:Y:S01]  /*7000*/  LOP3.LUT R0, R47, 0xffffe000, RZ, 0xc0, !PT ;  /* 0xffffe0002f007812 */ /* 0x000fe200078ec0ff */
[----:B------:R-:W-:Y:S01]  /*7010*/  FMUL R19, R33, R19 ;  /* 0x0000001321137220 */ /* 0x000fe20000400000 */
[----:B------:R-:W-:Y:S01]  /*7020*/  F2FP.TF32.F32.PACK_B R7, R7 ;  /* 0x00000007ff07723e */ /* 0x000fe200024050ff */
[C---:B------:R-:W-:Y:S01]  /*7030*/  FFMA R13, R35.reuse, R2, R13 ;  /* 0x00000002230d7223 */ /* 0x040fe2000000000d */
[C---:B------:R-:W-:Y:S01]  /*7040*/  FFMA R14, R35.reuse, R3, R14 ;  /* 0x00000003230e7223 */ /* 0x040fe2000000000e */
[----:B------:R-:W-:Y:S01]  /*7050*/  FFMA R15, R35, R0, R19 ;  /* 0x00000000230f7223 */ /* 0x000fe20000000013 */
[----:B------:R-:W-:Y:S01]  /*7060*/  F2FP.TF32.F32.PACK_B R8, R8 ;  /* 0x00000008ff08723e */ /* 0x000fe200024050ff */
[----:B------:R1:W-:Y:S01]  /*7070*/  STSM.16.M88.4 [R82+0x400], R4 ;  /* 0x0004000452007844 */ /* 0x0003e20000000200 */
[----:B------:R-:W-:Y:S02]  /*7080*/  F2FP.TF32.F32.PACK_B R9, R9 ;  /* 0x00000009ff09723e */ /* 0x000fe400024050ff */
[----:B------:R-:W-:Y:S02]  /*7090*/  F2FP.TF32.F32.PACK_B R10, R10 ;  /* 0x0000000aff0a723e */ /* 0x000fe400024050ff */
[----:B------:R-:W-:Y:S02]  /*70a0*/  F2FP.TF32.F32.PACK_B R11, R11 ;  /* 0x0000000bff0b723e */ /* 0x000fe400024050ff */
[----:B------:R-:W-:Y:S02]  /*70b0*/  F2FP.TF32.F32.PACK_B R12, R12 ;  /* 0x0000000cff0c723e */ /* 0x000fe400024050ff */
[----:B------:R-:W-:Y:S01]  /*70c0*/  F2FP.TF32.F32.PACK_B R13, R13 ;  /* 0x0000000dff0d723e */ /* 0x000fe200024050ff */
[----:B------:R1:W-:Y:S01]  /*70d0*/  STSM.16.M88.4 [R85], R8 ;  /* 0x0000000855007844 */ /* 0x0003e20000000200 */
[----:B------:R-:W-:Y:S02]  /*70e0*/  F2FP.TF32.F32.PACK_B R14, R14 ;  /* 0x0000000eff0e723e */ /* 0x000fe400024050ff */
[----:B------:R-:W-:Y:S05]  /*70f0*/  F2FP.TF32.F32.PACK_B R15, R15 ;  /* 0x0000000fff0f723e */ /* 0x000fea00024050ff */
[----:B------:R1:W-:Y:S01]  /*7100*/  STSM.16.M88.4 [R86], R12 ;  /* 0x0000000c56007844 */ /* 0x0003e20000000200 */
[----:B------:R-:W-:Y:S01]  /*7110*/  @!PT LDS RZ, [RZ] ;  /* 0x00000000fffff984 */ /* 0x000fe20000000800 */
[----:B------:R-:W-:Y:S01]  /*7120*/  @!PT LDS RZ, [RZ] ;  /* 0x00000000fffff984 */ /* 0x000fe20000000800 */
[----:B------:R-:W-:Y:S01]  /*7130*/  @!PT LDS RZ, [RZ] ;  /* 0x00000000fffff984 */ /* 0x000fe20000000800 */
[----:B------:R-:W-:Y:S01]  /*7140*/  @!PT LDS RZ, [RZ] ;  /* 0x00000000fffff984 */ /* 0x000fe20000000800 */
[----:B------:R2:W-:Y:S07]  /*7150*/  MEMBAR.ALL.CTA ;  /* 0x0000000000007992 */ /* 0x0005ee0000008000 */
[----:B--2---:R-:W2:Y:S02]  /*7160*/  FENCE.VIEW.ASYNC.S ;  /* 0x00000000000073c6 */ /* 0x004ea40000000000 */
[----:B--2---:R-:W-:Y:S06]  /*7170*/  BAR.SYNC.DEFER_BLOCKING 0x1, 0x80 ;  /* 0x0042000000007b1d */ /* 0x004fec0000010000 */
[----:B------:R-:W-:Y:S05]  /*7180*/  @P0 BRA `(.L_x_105) ;  /* 0x0000000000280947 */ /* 0x000fea0003800000 */
[----:B------:R-:W-:Y:S01]  /*7190*/  UIADD3 UR4, UPT, UPT, UR36, 0x400, URZ ;  /* 0x0000040024047890 */ /* 0x000fe2000fffe0ff */
[----:B------:R-:W-:Y:S01]  /*71a0*/  R2UR UR43, R65 ;  /* 0x00000000412b72ca */ /* 0x000fe200000e0000 */
[----:B------:R-:W-:Y:S04]  /*71b0*/  UIADD3 UR6, UP0, UPT, UR50, 0x680, URZ ;  /* 0x0000068032067890 */ /* 0x000fe8000ff1e0ff */
[----:B------:R-:W-:Y:S01]  /*71c0*/  IMAD.U32 R71, RZ, RZ, UR4 ;  /* 0x00000004ff477e24 */ /* 0x000fe2000f8e00ff */
[----:B------:R-:W-:Y:S04]  /*71d0*/  UIADD3.X UR7, UPT, UPT, URZ, UR51, URZ, UP0, !UPT ;  /* 0x00000033ff077290 */ /* 0x000fe800087fe4ff */
[----:B------:R-:W-:Y:S11]  /*71e0*/  R2UR UR40, R71 ;  /* 0x00000000472872ca */ /* 0x000ff600000e0000 */
[----:B------:R-:W-:Y:S02]  /*71f0*/  @!UPT UIADD3 URZ, UPT, UPT, URZ, URZ, URZ ;  /* 0x000000fffffff290 */ /* 0x000fe4000fffe0ff */
[----:B------:R2:W-:Y:S01]  /*7200*/  UTMASTG.3D [UR40], [UR6] ;  /* 0x00000028060073b5 */ /* 0x0005e20008010000 */
[----:B------:R0:W-:Y:S01]  /*7210*/  UTMACMDFLUSH ;  /* 0x00000000000079b7 */ /* 0x0001e20000000000 */
[----:B--2---:R-:W-:Y:S04]  /*7220*/  DEPBAR.LE SB0, 0x1 ;  /* 0x000080400000791a */ /* 0x004fe80000000000 */
.L_x_105:
[----:B------:R-:W-:Y:S05]  /*7230*/  BSYNC.RECONVERGENT B0 ;  /* 0x0000000000007941 */ /* 0x000fea0003800200 */
.L_x_104:
[----:B------:R-:W-:Y:S01]  /*7240*/  BAR.SYNC.DEFER_BLOCKING 0x1, 0x80 ;  /* 0x0042000000007b1d */ /* 0x000fe20000010000 */
[----:B------:R-:W-:Y:S01]  /*7250*/  ISETP.NE.AND P1, PT, R81, RZ, PT ;  /* 0x000000ff5100720c */ /* 0x000fe20003f25270 */
[----:B------:R-:W-:Y:S01]  /*7260*/  UISETP.NE.AND UP0, UPT, UR48, URZ, UPT ;  /* 0x000000ff3000728c */ /* 0x000fe2000bf05270 */
[----:B------:R-:W-:Y:S11]  /*7270*/  LEA R2, R87, UR36, 0x3 ;  /* 0x0000002457027c11 */ /* 0x000ff6000f8e18ff */
[----:B------:R-:W-:Y:S01]  /*7280*/  @P1 SHF.L.U32 R3, RZ, 0x1f, RZ ;  /* 0x0000001fff031819 */ /* 0x000fe200000006ff */
[----:B------:R-:W-:Y:S06]  /*7290*/  BRA.U !UP0, `(.L_x_106) ;  /* 0x0000000108247547 */ /* 0x000fec000b800000 */
[----:B-1----:R-:W-:Y:S01]  /*72a0*/  IMAD.U32 R4, RZ, RZ, UR52 ;  /* 0x00000034ff047e24 */ /* 0x002fe2000f8e00ff */
[----:B------:R-:W-:Y:S01]  /*72b0*/  MOV R0, UR37 ;  /* 0x0000002500007c02 */ /* 0x000fe20008000f00 */
[----:B------:R-:W-:Y:S03]  /*72c0*/  UIADD3 UR52, UPT, UPT, UR52, 0x1, URZ ;  /* 0x0000000134347890 */ /* 0x000fe6000fffe0ff */
[----:B------:R-:W-:Y:S01]  /*72d0*/  @P1 LEA R4, R4, UR36, 0x3 ;  /* 0x0000002404041c11 */ /* 0x000fe2000f8e18ff */
[----:B------:R-:W-:Y:S04]  /*72e0*/  UISETP.NE.AND UP0, UPT, UR52, 0x4, UPT ;  /* 0x000000043400788c */ /* 0x000fe8000bf05270 */
[----:B------:R-:W-:Y:S01]  /*72f0*/  @P1 VIADD R4, R4, 0x40 ;  /* 0x0000004004041836 */ /* 0x000fe20000000000 */
[----:B------:R-:W-:Y:S04]  /*7300*/  USEL UR52, UR52, URZ, UP0 ;  /* 0x000000ff34347287 */ /* 0x000fe80008000000 */
[----:B------:R-:W-:Y:S04]  /*7310*/  @P1 PRMT R0, R0, 0x654, R4 ;  /* 0x0000065400001816 */ /* 0x000fe80000000004 */
[----:B------:R2:W-:Y:S04]  /*7320*/  @P1 SYNCS.ARRIVE.TRANS64.RED.A1T0 RZ, [R0+URZ], RZ ;  /* 0x000000ff00ff19a7 */ /* 0x0005e800081004ff */
.L_x_106:
[----:B------:R-:W3:Y:S01]  /*7330*/  @P1 SYNCS.PHASECHK.TRANS64.TRYWAIT P0, [R2+URZ+0x20], R3 ;  /* 0x00002003020015a7 */ /* 0x000ee200080011ff */
[----:B------:R-:W-:Y:S01]  /*7340*/  BSSY B1, `(.L_x_107) ;  /* 0x0000017000017945 */ /* 0x000fe20003800000 */
[----:B---3--:R-:W-:Y:S03]  /*7350*/  @P1 SEL R89, RZ, 0x1, !P0 ;  /* 0x00000001ff591807 */ /* 0x008fe60004000000 */
[----:B------:R-:W-:Y:S05]  /*7360*/  @!P1 BRA `(.L_x_108) ;  /* 0x0000000000509947 */ /* 0x000fea0003800000 */
[----:B------:R-:W-:Y:S01]  /*7370*/  ISETP.NE.AND P1, PT, R90, RZ, PT ;  /* 0x000000ff5a00720c */ /* 0x000fe20003f25270 */
[----:B------:R-:W-:Y:S01]  /*7380*/  BSSY B0, `(.L_x_109) ;  /* 0x000000a000007945 */ /* 0x000fe20003800000 */
[----:B------:R-:W-:Y:S11]  /*7390*/  ISETP.NE.AND P0, PT, R89, RZ, PT ;  /* 0x000000ff5900720c */ /* 0x000ff60003f05270 */
[----:B-1----:R-:W-:Y:S04]  /*73a0*/  @P1 IMAD R5, R87, 0x2000, R88 ;  /* 0x0000200057051824 */ /* 0x002fe800078e0258 */
[----:B------:R-:W-:Y:S05]  /*73b0*/  @P1 VIADD R4, R5, UR36 ;  /* 0x0000002405041c36 */ /* 0x000fea0008000000 */
[----:B------:R-:W-:Y:S01]  /*73c0*/  @P1 IADD3 R3, PT, PT, R91, R4, RZ ;  /* 0x000000045b031210 */ /* 0x000fe20007ffe0ff */
[----:B------:R-:W-:Y:S01]  /*73d0*/  @P1 IMAD.IADD R4, R75, 0x1, R4 ;  /* 0x000000014b041824 */ /* 0x000fe200078e0204 */
[----:B------:R-:W-:Y:S06]  /*73e0*/  @P0 BRA `(.L_x_110) ;  /* 0x00000000000c0947 */ /* 0x000fec0003800000 */
[----:B--2---:R-:W-:Y:S04]  /*73f0*/  SHF.L.U32 R0, RZ, 0x1f, RZ ;  /* 0x0000001fff007819 */ /* 0x004fe800000006ff */
[----:B------:R-:W1:Y:S02]  /*7400*/  SYNCS.PHASECHK.TRANS64.TRYWAIT P0, [R2+URZ+0x20], R0 ;  /* 0x00002000020075a7 */ /* 0x000e6400080011ff */
[----:B-1----:R-:W-:Y:S05]  /*7410*/  @!P0 BRA `(.L_x_111) ;  /* 0x00000050002c8947 */ /* 0x002fea0003800000 */
.L_x_110:
[----:B------:R-:W-:Y:S05]  /*7420*/  BSYNC B0 ;  /* 0x0000000000007941 */ /* 0x000fea0003800000 */
.L_x_109:
[----:B------:R-:W-:Y:S02]  /*7430*/  ISETP.NE.AND P0, PT, R90, RZ, PT ;  /* 0x000000ff5a00720c */ /* 0x000fe40003f05270 */
[----:B------:R-:W-:Y:S11]  /*7440*/  IADD3 R87, PT, PT, R87, 0x1, RZ ;  /* 0x0000000157577810 */ /* 0x000ff60007ffe0ff */
[----:B-12---:R-:W-:Y:S01]  /*7450*/  @P0 IMAD.IADD R0, R75, 0x1, R3 ;  /* 0x000000014b000824 */ /* 0x006fe200078e0203 */
[----:B------:R-:W-:Y:S05]  /*7460*/  @P0 WARPSYNC.ALL ;  /* 0x0000000000000948 */ /* 0x000fea0003800000 */
[----:B------:R3:W4:Y:S04]  /*7470*/  @P0 LDSM.16.M88.4 R52, [R5+UR36+0x400] ;  /* 0x000400240534083b */ /* 0x0007280008000200 */
[----:B------:R3:W1:Y:S04]  /*7480*/  @P0 LDSM.16.M88.4 R48, [R4+0x400] ;  /* 0x000400000430083b */ /* 0x0006680000000200 */
[----:B------:R3:W2:Y:S04]  /*7490*/  @P0 LDSM.16.M88.4 R40, [R3+0x400] ;  /* 0x000400000328083b */ /* 0x0006a80000000200 */
[----:B------:R3:W1:Y:S02]  /*74a0*/  @P0 LDSM.16.M88.4 R44, [R0+0x400] ;  /* 0x00040000002c083b */ /* 0x0006640000000200 */
.L_x_108:
[----:B------:R-:W-:Y:S05]  /*74b0*/  BSYNC B1 ;  /* 0x0000000000017941 */ /* 0x000fea0003800000 */
.L_x_107:
[----:B--23--:R-:W-:Y:S05]  /*74c0*/  VIADD R0, R34, 0x20 ;  /* 0x0000002022007836 */ /* 0x00cfea0000000000 */
[----:B------:R-:W-:Y:S04]  /*74d0*/  SHF.R.U32.HI R0, RZ, 0x15, R0 ;  /* 0x00000015ff007819 */ /* 0x000fe80000011600 */
[----:B------:R-:W-:Y:S11]  /*74e0*/  LOP3.LUT P0, RZ, R0, 0x3, R70, 0x48, !PT ;  /* 0x0000000300ff7812 */ /* 0x000ff60007804846 */
[----:B------:R-:W-:Y:S02]  /*74f0*/  @!UPT UIADD3 URZ, UPT, UPT, URZ, URZ, URZ ;  /* 0x000000fffffff290 */ /* 0x000fe4000fffe0ff */
[----:B------:R-:W-:Y:S05]  /*7500*/  @!P0 BRA `(.L_x_112) ;  /* 0x0000000000408947 */ /* 0x000fea0003800000 */
[----:B------:R-:W2:Y:S01]  /*7510*/  LDCU.64 UR8, c[0x4][0x70] ;  /* 0x01000e00ff0877ac */ /* 0x000ea20008000a00 */
[----:B------:R-:W-:Y:S01]  /*7520*/  MOV R3, 0x0 ;  /* 0x0000000000037802 */ /* 0x000fe20000000f00 */
[----:B-1----:R-:W-:Y:S02]  /*7530*/  HFMA2 R12, -RZ, RZ, 0, 5.9604644775390625e-08 ;  /* 0x00000001ff0c7431 */ /* 0x002fe400000001ff */
[----:B------:R-:W-:Y:S02]  /*7540*/  IMAD.MOV.U32 R8, RZ, RZ, 0x192 ;  /* 0x00000192ff087424 */ /* 0x000fe400078e00ff */
[----:B------:R-:W-:Y:S01]  /*7550*/  IMAD.MOV.U32 R13, RZ, RZ, RZ ;  /* 0x000000ffff0d7224 */ /* 0x000fe200078e00ff */
[----:B------:R-:W1:Y:S01]  /*7560*/  LDCU.64 UR6, c[0x4][0x78] ;  /* 0x01000f00ff0677ac */ /* 0x000e620008000a00 */
[----:B------:R-:W3:Y:S01]  /*7570*/  LDC.64 R2, c[0x4][R3] ;  /* 0x0100000003027b82 */ /* 0x000ee20000000a00 */
[----:B------:R-:W5:Y:S01]  /*7580*/  LDCU.64 UR4, c[0x4][0x10] ;  /* 0x01000200ff0477ac */ /* 0x000f620008000a00 */
[----:B--2---:R-:W-:Y:S01]  /*7590*/  MOV R5, UR9 ;  /* 0x0000000900057c02 */ /* 0x004fe20008000f00 */
[----:B------:R-:W-:Y:S01]  /*75a0*/  IMAD.U32 R4, RZ, RZ, UR8 ;  /* 0x00000008ff047e24 */ /* 0x000fe2000f8e00ff */
[----:B-1----:R-:W-:Y:S01]  /*75b0*/  MOV R7, UR7 ;  /* 0x0000000700077c02 */ /* 0x002fe20008000f00 */
[----:B------:R-:W-:Y:S01]  /*75c0*/  IMAD.U32 R6, RZ, RZ, UR6 ;  /* 0x00000006ff067e24 */ /* 0x000fe2000f8e00ff */
[----:B-----5:R-:W-:Y:S01]  /*75d0*/  MOV R11, UR5 ;  /* 0x00000005000b7c02 */ /* 0x020fe20008000f00 */
[----:B------:R-:W-:Y:S02]  /*75e0*/  IMAD.U32 R10, RZ, RZ, UR4 ;  /* 0x00000004ff0a7e24 */ /* 0x000fe4000f8e00ff */
[----:B------:R-:W-:Y:S07]  /*75f0*/  LEPC R20, `(.L_x_112) ;  /* 0x000000001014794e */ /* 0x000fee0000000000 */
[----:B---34-:R-:W-:Y:S05]  /*7600*/  CALL.ABS.NOINC R2 ;  /* 0x0000000002007343 */ /* 0x018fea0003c00000 */
.L_x_112:
[----:B------:R-:W-:Y:S01]  /*7610*/  ISETP.NE.AND P6, PT, R81, RZ, PT ;  /* 0x000000ff5100720c */ /* 0x000fe20003fc5270 */
[----:B------:R-:W-:Y:S05]  /*7620*/  WARPSYNC.ALL ;  /* 0x0000000000007948 */ /* 0x000fea0003800000 */
[----:B------:R-:W-:Y:S01]  /*7630*/  R2UR UR4, R34 ;  /* 0x00000000220472ca */ /* 0x000fe200000e0000 */
[----:B------:R-:W-:Y:S01]  /*7640*/  IMAD.U32 R0, RZ, RZ, UR52 ;  /* 0x00000034ff007e24 */ /* 0x000fe2000f8e00ff */
[----:B----4-:R-:W-:Y:S01]  /*7650*/  LOP3.LUT R20, R52, 0xffffe000, RZ, 0xc0, !PT ;  /* 0xffffe00034147812 */ /* 0x010fe200078ec0ff */
[----:B------:R-:W-:Y:S01]  /*7660*/  IMAD.U32 R21, RZ, RZ, UR37 ;  /* 0x00000025ff157e24 */ /* 0x000fe2000f8e00ff */
[----:B------:R-:W-:Y:S01]  /*7670*/  ISETP.NE.AND P0, PT, R77, RZ, PT ;  /* 0x000000ff4d00720c */ /* 0x000fe20003f05270 */
[----:B------:R-:W-:Y:S02]  /*7680*/  BSSY.RECONVERGENT B0, `(.L_x_113) ;  /* 0x000005b000007945 */ /* 0x000fe40003800200 */
[----:B------:R-:W-:Y:S05]  /*7690*/  @P6 LEA R0, R0, UR36, 0x3 ;  /* 0x0000002400006c11 */ /* 0x000fea000f8e18ff */
[----:B------:R-:W-:Y:S01]  /*76a0*/  @P6 VIADD R0, R0, 0x40 ;  /* 0x0000004000006836 */ /* 0x000fe20000000000 */
[----:B-1----:R-:W1:Y:S04]  /*76b0*/  LDTM.16dp128bit.x8 R4, tmem[UR4+0x20] ;  /* 0x00002004000479ee */ /* 0x002e680008180000 */
[----:B------:R-:W-:Y:S01]  /*76c0*/  @P6 PRMT R21, R21, 0x654, R0 ;  /* 0x0000065415156816 */ /* 0x000fe20000000000 */
[C---:B-1----:R-:W-:Y:S01]  /*76d0*/  FMUL R0, R33.reuse, R4 ;  /* 0x0000000421007220 */ /* 0x042fe20000400000 */
[C---:B------:R-:W-:Y:S01]  /*76e0*/  FMUL R4, R33.reuse, R8 ;  /* 0x0000000821047220 */ /* 0x040fe20000400000 */
[C---:B------:R-:W-:Y:S01]  /*76f0*/  FMUL R8, R33.reuse, R12 ;  /* 0x0000000c21087220 */ /* 0x040fe20000400000 */
[----:B------:R-:W-:Y:S01]  /*7700*/  FMUL R12, R33, R16 ;  /* 0x00000010210c7220 */ /* 0x000fe20000400000 */
[----:B------:R-:W-:Y:S01]  /*7710*/  LOP3.LUT R16, R53, 0xffffe000, RZ, 0xc0, !PT ;  /* 0xffffe00035107812 */ /* 0x000fe200078ec0ff */
[C---:B------:R-:W-:Y:S01]  /*7720*/  FMUL R2, R33.reuse, R5 ;  /* 0x0000000521027220 */ /* 0x040fe20000400000 */
[C---:B------:R-:W-:Y:S01]  /*7730*/  FMUL R3, R33.reuse, R6 ;  /* 0x0000000621037220 */ /* 0x040fe20000400000 */
[----:B------:R-:W-:Y:S01]  /*7740*/  FMUL R5, R33, R9 ;  /* 0x0000000921057220 */ /* 0x000fe20000400000 */
[----:B------:R-:W-:Y:S01]  /*7750*/  FFMA R36, R35, R20, R0 ;  /* 0x0000001423247223 */ /* 0x000fe20000000000 */
[----:B------:R-:W-:Y:S01]  /*7760*/  LOP3.LUT R0, R54, 0xffffe000, RZ, 0xc0, !PT ;  /* 0xffffe00036007812 */ /* 0x000fe200078ec0ff */
[C---:B------:R-:W-:Y:S01]  /*7770*/  FMUL R6, R33.reuse, R10 ;  /* 0x0000000a21067220 */ /* 0x040fe20000400000 */
[C---:B------:R-:W-:Y:S01]  /*7780*/  FMUL R9, R33.reuse, R13 ;  /* 0x0000000d21097220 */ /* 0x040fe20000400000 */
[C---:B------:R-:W-:Y:S01]  /*7790*/  FMUL R10, R33.reuse, R14 ;  /* 0x0000000e210a7220 */ /* 0x040fe20000400000 */
[----:B------:R-:W-:Y:S01]  /*77a0*/  F2FP.TF32.F32.PACK_B R36, R36 ;  /* 0x00000024ff24723e */ /* 0x000fe200024050ff */
[----:B------:R-:W-:Y:S01]  /*77b0*/  FMUL R13, R33, R17 ;  /* 0x00000011210d7220 */ /* 0x000fe20000400000 */
[----:B------:R-:W-:Y:S01]  /*77c0*/  LOP3.LUT R17, R55, 0xffffe000, RZ, 0xc0, !PT ;  /* 0xffffe00037117812 */ /* 0x000fe200078ec0ff */
[----:B------:R-:W-:Y:S01]  /*77d0*/  FMUL R14, R33, R18 ;  /* 0x00000012210e7220 */ /* 0x000fe20000400000 */
[----:B------:R-:W-:Y:S01]  /*77e0*/  LOP3.LUT R18, R48, 0xffffe000, RZ, 0xc0, !PT ;  /* 0xffffe00030127812 */ /* 0x000fe200078ec0ff */
[----:B------:R-:W-:Y:S01]  /*77f0*/  FFMA R37, R35, R16, R2 ;  /* 0x0000001023257223 */ /* 0x000fe20000000002 */
[----:B------:R-:W-:Y:S01]  /*7800*/  LOP3.LUT R2, R49, 0xffffe000, RZ, 0xc0, !PT ;  /* 0xffffe00031027812 */ /* 0x000fe200078ec0ff */
[----:B------:R-:W-:Y:S01]  /*7810*/  FMUL R7, R33, R7 ;  /* 0x0000000721077220 */ /* 0x000fe20000400000 */
[----:B------:R-:W-:Y:S01]  /*7820*/  LOP3.LUT R16, R41, 0xffffe000, RZ, 0xc0, !PT ;  /* 0xffffe00029107812 */ /* 0x000fe200078ec0ff */
[C---:B------:R-:W-:Y:S01]  /*7830*/  FFMA R38, R35.reuse, R0, R3 ;  /* 0x0000000023267223 */ /* 0x040fe20000000003 */
[----:B------:R-:W-:Y:S01]  /*7840*/  LOP3.LUT R0, R50, 0xffffe000, RZ, 0xc0, !PT ;  /* 0xffffe00032007812 */ /* 0x000fe200078ec0ff */
[C---:B------:R-:W-:Y:S01]  /*7850*/  FFMA R39, R35.reuse, R17, R7 ;  /* 0x0000001123277223 */ /* 0x040fe20000000007 */
[----:B------:R-:W-:Y:S01]  /*7860*/  LOP3.LUT R3, R40, 0xffffe000, RZ, 0xc0, !PT ;  /* 0xffffe00028037812 */ /* 0x000fe200078ec0ff */
[C---:B------:R-:W-:Y:S01]  /*7870*/  FFMA R4, R35.reuse, R18, R4 ;  /* 0x0000001223047223 */ /* 0x040fe20000000004 */
[----:B------:R-:W-:Y:S01]  /*7880*/  F2FP.TF32.F32.PACK_B R37, R37 ;  /* 0x00000025ff25723e */ /* 0x000fe200024050ff */
[----:B------:R-:W-:Y:S01]  /*7890*/  FFMA R5, R35, R2, R5 ;  /* 0x0000000223057223 */ /* 0x000fe20000000005 */
[----:B------:R-:W-:Y:S01]  /*78a0*/  LOP3.LUT R2, R51, 0xffffe000, RZ, 0xc0, !PT ;  /* 0xffffe00033027812 */ /* 0x000fe200078ec0ff */
[----:B------:R-:W-:Y:S01]  /*78b0*/  FMUL R11, R33, R11 ;  /* 0x0000000b210b7220 */ /* 0x000fe20000400000 */
[----:B------:R-:W-:Y:S01]  /*78c0*/  F2FP.TF32.F32.PACK_B R38, R38 ;  /* 0x00000026ff26723e */ /* 0x000fe200024050ff */
[C---:B------:R-:W-:Y:S01]  /*78d0*/  FFMA R6, R35.reuse, R0, R6 ;  /* 0x0000000023067223 */ /* 0x040fe20000000006 */
[----:B------:R-:W-:Y:S01]  /*78e0*/  LOP3.LUT R0, R42, 0xffffe000, RZ, 0xc0, !PT ;  /* 0xffffe0002a007812 */ /* 0x000fe200078ec0ff */
[----:B------:R-:W-:Y:S01]  /*78f0*/  FFMA R7, R35, R2, R11 ;  /* 0x0000000223077223 */ /* 0x000fe2000000000b */
[----:B------:R-:W-:Y:S01]  /*7900*/  LOP3.LUT R2, R43, 0xffffe000, RZ, 0xc0, !PT ;  /* 0xffffe0002b027812 */ /* 0x000fe200078ec0ff */
[----:B------:R-:W-:Y:S01]  /*7910*/  FFMA R8, R35, R3, R8 ;  /* 0x0000000323087223 */ /* 0x000fe20000000008 */
[----:B------:R-:W-:Y:S01]  /*7920*/  LOP3.LUT R3, R45, 0xffffe000, RZ, 0xc0, !PT ;  /* 0xffffe0002d037812 */ /* 0x000fe200078ec0ff */
[----:B------:R-:W-:Y:S01]  /*7930*/  FFMA R9, R35, R16, R9 ;  /* 0x0000001023097223 */ /* 0x000fe20000000009 */
[----:B------:R-:W-:Y:S01]  /*7940*/  F2FP.TF32.F32.PACK_B R39, R39 ;  /* 0x00000027ff27723e */ /* 0x000fe200024050ff */
[----:B------:R-:W-:Y:S01]  /*7950*/  FMUL R15, R33, R15 ;  /* 0x0000000f210f7220 */ /* 0x000fe20000400000 */
[----:B------:R-:W-:Y:S01]  /*7960*/  LOP3.LUT R16, R46, 0xffffe000, RZ, 0xc0, !PT ;  /* 0xffffe0002e107812 */ /* 0x000fe200078ec0ff */
[C---:B------:R-:W-:Y:S01]  /*7970*/  FFMA R10, R35.reuse, R0, R10 ;  /* 0x00000000230a7223 */ /* 0x040fe2000000000a */
        /* <DEDUP_REMOVED lines=8> */
[----:B------:R-:W-:Y:S01]  /*7a00*/  F2FP.TF32.F32.PACK_B R6, R6 ;  /* 0x00000006ff06723e */ /* 0x000fe200024050ff */
[C---:B------:R-:W-:Y:S01]  /*7a10*/  FFMA R13, R35.reuse, R3, R13 ;  /* 0x00000003230d7223 */ /* 0x040fe2000000000d */
[----:B------:R-:W-:Y:S01]  /*7a20*/  F2FP.TF32.F32.PACK_B R7, R7 ;  /* 0x00000007ff07723e */ /* 0x000fe200024050ff */
[C---:B------:R-:W-:Y:S01]  /*7a30*/  FFMA R14, R35.reuse, R16, R14 ;  /* 0x00000010230e7223 */ /* 0x040fe2000000000e */
[----:B------:R-:W-:Y:S01]  /*7a40*/  FFMA R15, R35, R2, R19 ;  /* 0x00000002230f7223 */ /* 0x000fe20000000013 */
[----:B------:R-:W-:Y:S02]  /*7a50*/  F2FP.TF32.F32.PACK_B R8, R8 ;  /* 0x00000008ff08723e */ /* 0x000fe400024050ff */
[----:B------:R1:W-:Y:S01]  /*7a60*/  STSM.16.M88.4 [R82+0x2400], R4 ;  /* 0x0024000452007844 */ /* 0x0003e20000000200 */
[----:B------:R-:W-:Y:S02]  /*7a70*/  F2FP.TF32.F32.PACK_B R9, R9 ;  /* 0x00000009ff09723e */ /* 0x000fe400024050ff */
[----:B------:R-:W-:Y:S02]  /*7a80*/  F2FP.TF32.F32.PACK_B R10, R10 ;  /* 0x0000000aff0a723e */ /* 0x000fe400024050ff */
[----:B------:R-:W-:Y:S02]  /*7a90*/  F2FP.TF32.F32.PACK_B R11, R11 ;  /* 0x0000000bff0b723e */ /* 0x000fe400024050ff */
[----:B------:R-:W-:Y:S02]  /*7aa0*/  F2FP.TF32.F32.PACK_B R12, R12 ;  /* 0x0000000cff0c723e */ /* 0x000fe400024050ff */
[----:B------:R-:W-:Y:S01]  /*7ab0*/  F2FP.TF32.F32.PACK_B R13, R13 ;  /* 0x0000000dff0d723e */ /* 0x000fe200024050ff */
[----:B------:R1:W-:Y:S01]  /*7ac0*/  STSM.16.M88.4 [R85+0x2000], R8 ;  /* 0x0020000855007844 */ /* 0x0003e20000000200 */
[----:B------:R-:W-:Y:S02]  /*7ad0*/  F2FP.TF32.F32.PACK_B R14, R14 ;  /* 0x0000000eff0e723e */ /* 0x000fe400024050ff */
[----:B------:R-:W-:Y:S02]  /*7ae0*/  F2FP.TF32.F32.PACK_B R15, R15 ;  /* 0x0000000fff0f723e */ /* 0x000fe400024050ff */
[----:B------:R-:W-:Y:S02]  /*7af0*/  LEA R0, R87, UR36, 0x3 ;  /* 0x0000002457007c11 */ /* 0x000fe4000f8e18ff */
[----:B------:R-:W-:Y:S01]  /*7b00*/  @P6 SHF.L.U32 R2, RZ, 0x1f, RZ ;  /* 0x0000001fff026819 */ /* 0x000fe200000006ff */
[----:B------:R1:W-:Y:S01]  /*7b10*/  STSM.16.M88.4 [R86+0x2000], R12 ;  /* 0x0020000c56007844 */ /* 0x0003e20000000200 */
        /* <DEDUP_REMOVED lines=8> */
[----:B------:R-:W-:Y:S01]  /*7ba0*/  UIADD3 UR8, UP0, UPT, UR50, 0x680, URZ ;  /* 0x0000068032087890 */ /* 0x000fe2000ff1e0ff */
[----:B------:R-:W-:Y:S01]  /*7bb0*/  R2UR UR7, R65 ;  /* 0x00000000410772ca */ /* 0x000fe200000e0000 */
[----:B------:R-:W-:Y:S02]  /*7bc0*/  UIADD3 UR5, UPT, UPT, UR41, 0x20, URZ ;  /* 0x0000002029057890 */ /* 0x000fe4000fffe0ff */
[----:B------:R-:W-:Y:S02]  /*7bd0*/  UIADD3 UR4, UPT, UPT, UR36, 0x2400, URZ ;  /* 0x0000240024047890 */ /* 0x000fe4000fffe0ff */
[----:B------:R-:W-:Y:S01]  /*7be0*/  UIADD3.X UR9, UPT, UPT, URZ, UR51, URZ, UP0, !UPT ;  /* 0x00000033ff097290 */ /* 0x000fe200087fe4ff */
[----:B------:R-:W-:Y:S08]  /*7bf0*/  UMOV UR6, UR42 ;  /* 0x0000002a00067c82 */ /* 0x000ff00008000000 */
[----:B------:R2:W-:Y:S01]  /*7c00*/  UTMASTG.3D [UR4], [UR8] ;  /* 0x00000004080073b5 */ /* 0x0005e20008010000 */
[----:B------:R0:W-:Y:S01]  /*7c10*/  UTMACMDFLUSH ;  /* 0x00000000000079b7 */ /* 0x0001e20000000000 */
[----:B--2---:R-:W-:Y:S04]  /*7c20*/  DEPBAR.LE SB0, 0x1 ;  /* 0x000080400000791a */ /* 0x004fe80000000000 */
.L_x_114:
[----:B------:R-:W-:Y:S05]  /*7c30*/  BSYNC.RECONVERGENT B0 ;  /* 0x0000000000007941 */ /* 0x000fea0003800200 */
.L_x_113:
[----:B------:R-:W-:Y:S01]  /*7c40*/  BAR.SYNC.DEFER_BLOCKING 0x1, 0x80 ;  /* 0x0042000000007b1d */ /* 0x000fe20000010000 */
[----:B------:R-:W-:Y:S04]  /*7c50*/  UIADD3 UR40, UPT, UPT, UR52, 0x1, URZ ;  /* 0x0000000134287890 */ /* 0x000fe8000fffe0ff */
[----:B------:R-:W-:Y:S04]  /*7c60*/  UISETP.NE.AND UP0, UPT, UR40, 0x4, UPT ;  /* 0x000000042800788c */ /* 0x000fe8000bf05270 */
[----:B------:R-:W-:Y:S01]  /*7c70*/  USEL UR40, UR40, URZ, UP0 ;  /* 0x000000ff28287287 */ /* 0x000fe20008000000 */
[----:B------:R2:W-:Y:S01]  /*7c80*/  @P6 SYNCS.ARRIVE.TRANS64.RED.A1T0 RZ, [R21+URZ], RZ ;  /* 0x000000ff15ff69a7 */ /* 0x0005e200081004ff */
[----:B------:R-:W-:Y:S01]  /*7c90*/  BSSY B1, `(.L_x_115) ;  /* 0x0000018000017945 */ /* 0x000fe20003800000 */
[----:B------:R-:W3:Y:S02]  /*7ca0*/  @P6 SYNCS.PHASECHK.TRANS64.TRYWAIT P0, [R0+URZ+0x20], R2 ;  /* 0x00002002000065a7 */ /* 0x000ee400080011ff */
[----:B---3--:R-:W-:Y:S01]  /*7cb0*/  @P6 SEL R89, RZ, 0x1, !P0 ;  /* 0x00000001ff596807 */ /* 0x008fe20004000000 */
[----:B--2---:R-:W-:Y:S06]  /*7cc0*/  @!P6 BRA `(.L_x_116) ;  /* 0x000000000050e947 */ /* 0x004fec0003800000 */
        /* <DEDUP_REMOVED lines=8> */
[----:B------:R-:W-:Y:S04]  /*7d50*/  SHF.L.U32 R5, RZ, 0x1f, RZ ;  /* 0x0000001fff057819 */ /* 0x000fe800000006ff */
[----:B------:R-:W1:Y:S02]  /*7d60*/  SYNCS.PHASECHK.TRANS64.TRYWAIT P0, [R0+URZ+0x20], R5 ;  /* 0x00002005000075a7 */ /* 0x000e6400080011ff */
[----:B-1----:R-:W-:Y:S05]  /*7d70*/  @!P0 BRA `(.L_x_119) ;  /* 0x0000004400e88947 */ /* 0x002fea0003800000 */
.L_x_118:
[----:B------:R-:W-:Y:S05]  /*7d80*/  BSYNC B0 ;  /* 0x0000000000007941 */ /* 0x000fea0003800000 */
.L_x_117:
[----:B------:R-:W-:Y:S02]  /*7d90*/  ISETP.NE.AND P0, PT, R90, RZ, PT ;  /* 0x000000ff5a00720c */ /* 0x000fe40003f05270 */
[----:B------:R-:W-:Y:S11]  /*7da0*/  IADD3 R87, PT, PT, R87, 0x1, RZ ;  /* 0x0000000157577810 */ /* 0x000ff60007ffe0ff */
[----:B-1----:R-:W-:Y:S01]  /*7db0*/  @P0 IMAD.IADD R0, R75, 0x1, R2 ;  /* 0x000000014b000824 */ /* 0x002fe200078e0202 */
[----:B------:R-:W-:Y:S05]  /*7dc0*/  @P0 WARPSYNC.ALL ;  /* 0x0000000000000948 */ /* 0x000fea0003800000 */
[----:B------:R2:W3:Y:S04]  /*7dd0*/  @P0 LDSM.16.M88.4 R52, [R4+UR36+0x400] ;  /* 0x000400240434083b */ /* 0x0004e80008000200 */
[----:B------:R2:W4:Y:S04]  /*7de0*/  @P0 LDSM.16.M88.4 R48, [R3+0x400] ;  /* 0x000400000330083b */ /* 0x0005280000000200 */
[----:B------:R2:W1:Y:S04]  /*7df0*/  @P0 LDSM.16.M88.4 R40, [R2+0x400] ;  /* 0x000400000228083b */ /* 0x0004680000000200 */
[----:B------:R2:W1:Y:S02]  /*7e00*/  @P0 LDSM.16.M88.4 R44, [R0+0x400] ;  /* 0x00040000002c083b */ /* 0x0004640000000200 */
.L_x_116:
[----:B------:R-:W-:Y:S05]  /*7e10*/  BSYNC B1 ;  /* 0x0000000000017941 */ /* 0x000fea0003800000 */
.L_x_115:
[----:B--2---:R-:W-:Y:S05]  /*7e20*/  VIADD R0, R34, 0x40 ;  /* 0x0000004022007836 */ /* 0x004fea0000000000 */
        /* <DEDUP_REMOVED lines=20> */
.L_x_120:
[----:B------:R-:W-:Y:S01]  /*7f70*/  ISETP.NE.AND P6, PT, R81, RZ, PT ;  /* 0x000000ff5100720c */ /* 0x000fe20003fc5270 */
[----:B------:R-:W-:Y:S05]  /*7f80*/  WARPSYNC.ALL ;  /* 0x0000000000007948 */ /* 0x000fea0003800000 */
[----:B------:R-:W-:Y:S01]  /*7f90*/  R2UR UR4, R34 ;  /* 0x00000000220472ca */ /* 0x000fe200000e0000 */
[----:B------:R-:W-:Y:S01]  /*7fa0*/  IMAD.U32 R0, RZ, RZ, UR40 ;  /* 0x00000028ff007e24 */ /* 0x000fe2000f8e00ff */
[----:B---3--:R-:W-:Y:S01]  /*7fb0*/  LOP3.LUT R20, R52, 0xffffe000, RZ, 0xc0, !PT ;  /* 0xffffe00034147812 */ /* 0x008fe200078ec0ff */
        /* <DEDUP_REMOVED lines=24> */
[----:B----4-:R-:W-:Y:S01]  /*8140*/  LOP3.LUT R18, R48, 0xffffe000, RZ, 0xc0, !PT ;  /* 0xffffe00030127812 */ /* 0x010fe200078ec0ff */
        /* <DEDUP_REMOVED lines=68> */
.L_x_122:
[----:B------:R-:W-:Y:S05]  /*8590*/  BSYNC.RECONVERGENT B0 ;  /* 0x0000000000007941 */ /* 0x000fea0003800200 */
.L_x_121:
[----:B------:R-:W-:Y:S01]  /*85a0*/  BAR.SYNC.DEFER_BLOCKING 0x1, 0x80 ;  /* 0x0042000000007b1d */ /* 0x000fe20000010000 */
[----:B------:R-:W-:Y:S01]  /*85b0*/  UIADD3 UR43, UPT, UPT, UR40, 0x1, URZ ;  /* 0x00000001282b7890 */ /* 0x000fe2000fffe0ff */
[----:B------:R-:W-:Y:S03]  /*85c0*/  HFMA2 R92, -RZ, RZ, 0, 0 ;  /* 0x00000000ff5c7431 */ /* 0x000fe600000001ff */
        /* <DEDUP_REMOVED lines=18> */
.L_x_126:
[----:B------:R-:W-:Y:S05]  /*86f0*/  BSYNC B0 ;  /* 0x0000000000007941 */ /* 0x000fea0003800000 */
.L_x_125:
[----:B------:R-:W-:Y:S01]  /*8700*/  ISETP.NE.AND P0, PT, R90, RZ, PT ;  /* 0x000000ff5a00720c */ /* 0x000fe20003f05270 */
[----:B------:R-:W-:Y:S11]  /*8710*/  VIADD R87, R87, 0x1 ;  /* 0x0000000157577836 */ /* 0x000ff60000000000 */
[----:B------:R-:W-:Y:S01]  /*8720*/  @!UPT UIADD3 URZ, UPT, UPT, URZ, URZ, URZ ;  /* 0x000000fffffff290 */ /* 0x000fe2000fffe0ff */
[----:B-1----:R-:W-:Y:S01]  /*8730*/  @P0 IMAD.IADD R0, R75, 0x1, R2 ;  /* 0x000000014b000824 */ /* 0x002fe200078e0202 */
[----:B------:R-:W-:Y:S05]  /*8740*/  @P0 WARPSYNC.ALL ;  /* 0x0000000000000948 */ /* 0x000fea0003800000 */
[----:B------:R2:W3:Y:S04]  /*8750*/  @P0 LDSM.16.M88.4 R52, [R4+UR36+0x400] ;  /* 0x000400240434083b */ /* 0x0004e80008000200 */
[----:B------:R2:W4:Y:S04]  /*8760*/  @P0 LDSM.16.M88.4 R48, [R3+0x400] ;  /* 0x000400000330083b */ /* 0x0005280000000200 */
[----:B------:R2:W1:Y:S04]  /*8770*/  @P0 LDSM.16.M88.4 R40, [R2+0x400] ;  /* 0x000400000228083b */ /* 0x0004680000000200 */
[----:B------:R2:W1:Y:S01]  /*8780*/  @P0 LDSM.16.M88.4 R44, [R0+0x400] ;  /* 0x00040000002c083b */ /* 0x0004620000000200 */
[C---:B------:R-:W-:Y:S04]  /*8790*/  ISETP.NE.AND P0, PT, R87.reuse, 0x4, PT ;  /* 0x000000045700780c */ /* 0x040fe80003f05270 */
[----:B------:R-:W-:Y:S02]  /*87a0*/  SEL R87, R87, RZ, P0 ;  /* 0x000000ff57577207 */ /* 0x000fe40000000000 */
[----:B------:R-:W-:Y:S02]  /*87b0*/  SEL R92, RZ, 0x1, P0 ;  /* 0x00000001ff5c7807 */ /* 0x000fe40000000000 */
.L_x_124:
[----:B------:R-:W-:Y:S05]  /*87c0*/  BSYNC B1 ;  /* 0x0000000000017941 */ /* 0x000fea0003800000 */
.L_x_123:
        /* <DEDUP_REMOVED lines=21> */
.L_x_128:
        /* <DEDUP_REMOVED lines=79> */
[----:B------:R-:W-:Y:S01]  /*8e10*/  @P6 SHF.L.U32 R2, R92, 0x1f, RZ ;  /* 0x0000001f5c026819 */ /* 0x000fe200000006ff */
        /* <DEDUP_REMOVED lines=18> */
.L_x_130:
[----:B------:R-:W-:Y:S05]  /*8f40*/  BSYNC.RECONVERGENT B0 ;  /* 0x0000000000007941 */ /* 0x000fea0003800200 */
.L_x_129:
        /* <DEDUP_REMOVED lines=17> */
[----:B------:R-:W-:Y:S04]  /*9060*/  SHF.L.U32 R5, R92, 0x1f, RZ ;  /* 0x0000001f5c057819 */ /* 0x000fe800000006ff */
[----:B------:R-:W1:Y:S02]  /*9070*/  SYNCS.PHASECHK.TRANS64.TRYWAIT P0, [R0+URZ+0x20], R5 ;  /* 0x00002005000075a7 */ /* 0x000e6400080011ff */
[----:B-1----:R-:W-:Y:S05]  /*9080*/  @!P0 BRA `(.L_x_135) ;  /* 0x00000034004c8947 */ /* 0x002fea0003800000 */
.L_x_134:
[----:B------:R-:W-:Y:S05]  /*9090*/  BSYNC B0 ;  /* 0x0000000000007941 */ /* 0x000fea0003800000 */
.L_x_133:
[----:B------:R-:W-:Y:S01]  /*90a0*/  ISETP.NE.AND P0, PT, R90, RZ, PT ;  /* 0x000000ff5a00720c */ /* 0x000fe20003f05270 */
[----:B------:R-:W-:Y:S11]  /*90b0*/  VIADD R87, R87, 0x1 ;  /* 0x0000000157577836 */ /* 0x000ff60000000000 */
[----:B------:R-:W-:Y:S01]  /*90c0*/  @!UPT UIADD3 URZ, UPT, UPT, URZ, URZ, URZ ;  /* 0x000000fffffff290 */ /* 0x000fe2000fffe0ff */
[----:B-1----:R-:W-:Y:S01]  /*90d0*/  @P0 IMAD.IADD R0, R75, 0x1, R2 ;  /* 0x000000014b000824 */ /* 0x002fe200078e0202 */
[----:B------:R-:W-:Y:S05]  /*90e0*/  @P0 WARPSYNC.ALL ;  /* 0x0000000000000948 */ /* 0x000fea0003800000 */
[----:B------:R-:W2:Y:S04]  /*90f0*/  @P0 LDSM.16.M88.4 R52, [R4+UR36+0x400] ;  /* 0x000400240434083b */ /* 0x000ea80008000200 */
[----:B------:R-:W3:Y:S04]  /*9100*/  @P0 LDSM.16.M88.4 R48, [R3+0x400] ;  /* 0x000400000330083b */ /* 0x000ee80000000200 */
[----:B------:R-:W4:Y:S04]  /*9110*/  @P0 LDSM.16.M88.4 R40, [R2+0x400] ;  /* 0x000400000228083b */ /* 0x000f280000000200 */
[----:B------:R1:W2:Y:S01]  /*9120*/  @P0 LDSM.16.M88.4 R44, [R0+0x400] ;  /* 0x00040000002c083b */ /* 0x0002a20000000200 */
[C---:B------:R-:W-:Y:S04]  /*9130*/  ISETP.NE.AND P0, PT, R87.reuse, 0x4, PT ;  /* 0x000000045700780c */ /* 0x040fe80003f05270 */
[----:B------:R-:W-:Y:S02]  /*9140*/  SEL R87, R87, RZ, P0 ;  /* 0x000000ff57577207 */ /* 0x000fe40000000000 */
[----:B-1----:R-:W-:Y:S04]  /*9150*/  SEL R0, RZ, 0x1, P0 ;  /* 0x00000001ff007807 */ /* 0x002fe80000000000 */
[----:B------:R-:W-:Y:S02]  /*9160*/  LOP3.LUT R92, R92, R0, RZ, 0x3c, !PT ;  /* 0x000000005c5c7212 */ /* 0x000fe400078e3cff */
.L_x_132:
[----:B------:R-:W-:Y:S05]  /*9170*/  BSYNC B1 ;  /* 0x0000000000017941 */ /* 0x000fea0003800000 */
.L_x_131:
[----:B------:R-:W-:Y:S05]  /*9180*/  VIADD R0, R34, 0x80 ;  /* 0x0000008022007836 */ /* 0x000fea0000000000 */
[----:B------:R-:W-:Y:S04]  /*9190*/  SHF.R.U32.HI R0, RZ, 0x15, R0 ;  /* 0x00000015ff007819 */ /* 0x000fe80000011600 */
[----:B------:R-:W-:Y:S11]  /*91a0*/  LOP3.LUT P0, RZ, R0, 0x3, R70, 0x48, !PT ;  /* 0x0000000300ff7812 */ /* 0x000ff60007804846 */
[----:B------:R-:W-:Y:S02]  /*91b0*/  @!UPT UIADD3 URZ, UPT, UPT, URZ, URZ, URZ ;  /* 0x000000fffffff290 */ /* 0x000fe4000fffe0ff */
[----:B------:R-:W-:Y:S05]  /*91c0*/  @!P0 BRA `(.L_x_136) ;  /* 0x0000000000408947 */ /* 0x000fea0003800000 */
[----:B------:R-:W5:Y:S01]  /*91d0*/  LDCU.64 UR8, c[0x4][0x70] ;  /* 0x01000e00ff0877ac */ /* 0x000f620008000a00 */
[----:B------:R-:W-:Y:S01]  /*91e0*/  MOV R3, 0x0 ;  /* 0x0000000000037802 */ /* 0x000fe20000000f00 */
[----:B-1----:R-:W-:Y:S02]  /*91f0*/  HFMA2 R12, -RZ, RZ, 0, 5.9604644775390625e-08 ;  /* 0x00000001ff0c7431 */ /* 0x002fe400000001ff */
[----:B------:R-:W-:Y:S02]  /*9200*/  IMAD.MOV.U32 R8, RZ, RZ, 0x192 ;  /* 0x00000192ff087424 */ /* 0x000fe400078e00ff */
[----:B------:R-:W-:Y:S01]  /*9210*/  IMAD.MOV.U32 R13, RZ, RZ, RZ ;  /* 0x000000ffff0d7224 */ /* 0x000fe200078e00ff */
[----:B------:R-:W1:Y:S01]  /*9220*/  LDCU.64 UR6, c[0x4][0x78] ;  /* 0x01000f00ff0677ac */ /* 0x000e620008000a00 */
[----:B------:R-:W2:Y:S01]  /*9230*/  LDC.64 R2, c[0x4][R3] ;  /* 0x0100000003027b82 */ /* 0x000ea20000000a00 */
[----:B------:R-:W3:Y:S01]  /*9240*/  LDCU.64 UR4, c[0x4][0x10] ;  /* 0x01000200ff0477ac */ /* 0x000ee20008000a00 */
[----:B-----5:R-:W-:Y:S01]  /*9250*/  MOV R5, UR9 ;  /* 0x0000000900057c02 */ /* 0x020fe20008000f00 */
[----:B------:R-:W-:Y:S01]  /*9260*/  IMAD.U32 R4, RZ, RZ, UR8 ;  /* 0x00000008ff047e24 */ /* 0x000fe2000f8e00ff */
[----:B-1----:R-:W-:Y:S01]  /*9270*/  MOV R7, UR7 ;  /* 0x0000000700077c02 */ /* 0x002fe20008000f00 */
[----:B------:R-:W-:Y:S01]  /*9280*/  IMAD.U32 R6, RZ, RZ, UR6 ;  /* 0x00000006ff067e24 */ /* 0x000fe2000f8e00ff */
[----:B---3--:R-:W-:Y:S01]  /*9290*/  MOV R11, UR5 ;  /* 0x00000005000b7c02 */ /* 0x008fe20008000f00 */
[----:B------:R-:W-:Y:S02]  /*92a0*/  IMAD.U32 R10, RZ, RZ, UR4 ;  /* 0x00000004ff0a7e24 */ /* 0x000fe4000f8e00ff */
[----:B------:R-:W-:Y:S07]  /*92b0*/  LEPC R20, `(.L_x_136) ;  /* 0x000000001014794e */ /* 0x000fee0000000000 */
[----:B--2-4-:R-:W-:Y:S05]  /*92c0*/  CALL.ABS.NOINC R2 ;  /* 0x0000000002007343 */ /* 0x014fea0003c00000 */
.L_x_136:
[----:B------:R-:W-:Y:S01]  /*92d0*/  ISETP.NE.AND P6, PT, R81, RZ, PT ;  /* 0x000000ff5100720c */ /* 0x000fe20003fc5270 */
[----:B------:R-:W-:Y:S05]  /*92e0*/  WARPSYNC.ALL ;  /* 0x0000000000007948 */ /* 0x000fea0003800000 */
[----:B------:R-:W-:Y:S01]  /*92f0*/  R2UR UR4, R34 ;  /* 0x00000000220472ca */ /* 0x000fe200000e0000 */
[----:B------:R-:W-:Y:S01]  /*9300*/  IMAD.U32 R0, RZ, RZ, UR40 ;  /* 0x00000028ff007e24 */ /* 0x000fe2000f8e00ff */
[----:B--2---:R-:W-:Y:S01]  /*9310*/  LOP3.LUT R20, R52, 0xffffe000, RZ, 0xc0, !PT ;  /* 0xffffe00034147812 */ /* 0x004fe200078ec0ff */
        /* <DEDUP_REMOVED lines=24> */
[----:B---3--:R-:W-:Y:S01]  /*94a0*/  LOP3.LUT R18, R48, 0xffffe000, RZ, 0xc0, !PT ;  /* 0xffffe00030127812 */ /* 0x008fe200078ec0ff */
[----:B------:R-:W-:Y:S01]  /*94b0*/  FFMA R37, R35, R16, R2 ;  /* 0x0000001023257223 */ /* 0x000fe20000000002 */
[----:B------:R-:W-:Y:S01]  /*94c0*/  LOP3.LUT R2, R49, 0xffffe000, RZ, 0xc0, !PT ;  /* 0xffffe00031027812 */ /* 0x000fe200078ec0ff */
[----:B------:R-:W-:Y:S01]  /*94d0*/  FMUL R7, R33, R7 ;  /* 0x0000000721077220 */ /* 0x000fe20000400000 */
[----:B----4-:R-:W-:Y:S01]  /*94e0*/  LOP3.LUT R16, R41, 0xffffe000, RZ, 0xc0, !PT ;  /* 0xffffe00029107812 */ /* 0x010fe200078ec0ff */
        /* <DEDUP_REMOVED lines=43> */
[----:B------:R-:W-:Y:S02]  /*97a0*/  F2FP.TF32.F32.PACK_B R15, R15 ;  /* 0x0000000fff0f723e */ /* 0x000fe400024050ff */
[----:B------:R-:W-:Y:S02]  /*97b0*/  LEA R0, R87, UR36, 0x3 ;  /* 0x0000002457007c11 */ /* 0x000fe4000f8e18ff */
[----:B------:R-:W-:Y:S01]  /*97c0*/  @P6 SHF.L.U32 R2, R92, 0x1f, RZ ;  /* 0x0000001f5c026819 */ /* 0x000fe200000006ff */
        /* <DEDUP_REMOVED lines=11> */
[----:B------:R-:W-:Y:S02]  /*9880*/  UIADD3 UR8, UP0, UPT, UR50, 0x680, URZ ;  /* 0x0000068032087890 */ /* 0x000fe4000ff1e0ff */
[----:B------:R-:W-:Y:S02]  /*9890*/  UIADD3 UR5, UPT, UPT, UR41, 0x80, URZ ;  /* 0x0000008029057890 */ /* 0x000fe4000fffe0ff */
[----:B------:R-:W-:Y:S01]  /*98a0*/  IMAD.U32 R71, RZ, RZ, UR10 ;  /* 0x0000000aff477e24 */ /* 0x000fe2000f8e00ff */
[----:B------:R-:W-:Y:S01]  /*98b0*/  UIADD3.X UR9, UPT, UPT, URZ, UR51, URZ, UP0, !UPT ;  /* 0x00000033ff097290 */ /* 0x000fe200087fe4ff */
[----:B------:R-:W-:Y:S03]  /*98c0*/  UMOV UR6, UR42 ;  /* 0x0000002a00067c82 */ /* 0x000fe60008000000 */
[----:B------:R-:W-:Y:S11]  /*98d0*/  R2UR UR4, R71 ;  /* 0x00000000470472ca */ /* 0x000ff600000e0000 */
[----:B------:R-:W-:Y:S02]  /*98e0*/  @!UPT UIADD3 URZ, UPT, UPT, URZ, URZ, URZ ;  /* 0x000000fffffff290 */ /* 0x000fe4000fffe0ff */
[----:B------:R2:W-:Y:S01]  /*98f0*/  UTMASTG.3D [UR4], [UR8] ;  /* 0x00000004080073b5 */ /* 0x0005e20008010000 */
[----:B------:R0:W-:Y:S01]  /*9900*/  UTMACMDFLUSH ;  /* 0x00000000000079b7 */ /* 0x0001e20000000000 */
[----:B--2---:R-:W-:Y:S04]  /*9910*/  DEPBAR.LE SB0, 0x1 ;  /* 0x000080400000791a */ /* 0x004fe80000000000 */
.L_x_138:
[----:B------:R-:W-:Y:S05]  /*9920*/  BSYNC.RECONVERGENT B0 ;  /* 0x0000000000007941 */ /* 0x000fea0003800200 */
.L_x_137:
        /* <DEDUP_REMOVED lines=20> */
.L_x_142:
[----:B------:R-:W-:Y:S05]  /*9a70*/  BSYNC B0 ;  /* 0x0000000000007941 */ /* 0x000fea0003800000 */
.L_x_141:
        /* <DEDUP_REMOVED lines=13> */
.L_x_140:
[----:B------:R-:W-:Y:S05]  /*9b50*/  BSYNC B1 ;  /* 0x0000000000017941 */ /* 0x000fea0003800000 */
.L_x_139:
        /* <DEDUP_REMOVED lines=21> */
.L_x_144:
        /* <DEDUP_REMOVED lines=98> */
.L_x_146:
[----:B------:R-:W-:Y:S05]  /*a2d0*/  BSYNC.RECONVERGENT B0 ;  /* 0x0000000000007941 */ /* 0x000fea0003800200 */
.L_x_145:
        /* <DEDUP_REMOVED lines=20> */
.L_x_150:
[----:B------:R-:W-:Y:S05]  /*a420*/  BSYNC B0 ;  /* 0x0000000000007941 */ /* 0x000fea0003800000 */
.L_x_149:
        /* <DEDUP_REMOVED lines=13> */
.L_x_148:
[----:B------:R-:W-:Y:S05]  /*a500*/  BSYNC B1 ;  /* 0x0000000000017941 */ /* 0x000fea0003800000 */
.L_x_147:
        /* <DEDUP_REMOVED lines=21> */
.L_x_152:
        /* <DEDUP_REMOVED lines=98> */
.L_x_154:
[----:B------:R-:W-:Y:S05]  /*ac80*/  BSYNC.RECONVERGENT B0 ;  /* 0x0000000000007941 */ /* 0x000fea0003800200 */
.L_x_153:
        /* <DEDUP_REMOVED lines=12> */
[----:B------:R-:W-:Y:S04]  /*ad50*/  @P1 IMAD R87, R87, 0x2000, R88 ;  /* 0x0000200057571824 */ /* 0x000fe800078e0258 */
[----:B------:R-:W-:Y:S05]  /*ad60*/  @P1 VIADD R2, R87, UR36 ;  /* 0x0000002457021c36 */ /* 0x000fea0008000000 */
[----:B------:R-:W-:Y:S01]  /*ad70*/  @P1 IADD3 R91, PT, PT, R91, R2, RZ ;  /* 0x000000025b5b1210 */ /* 0x000fe20007ffe0ff */
[----:B------:R-:W-:Y:S01]  /*ad80*/  @P1 IMAD.IADD R2, R75, 0x1, R2 ;  /* 0x000000014b021824 */ /* 0x000fe200078e0202 */
[----:B------:R-:W-:Y:S06]  /*ad90*/  @P0 BRA `(.L_x_158) ;  /* 0x00000000000c0947 */ /* 0x000fec0003800000 */
[----:B------:R-:W-:Y:S04]  /*ada0*/  SHF.L.U32 R92, R92, 0x1f, RZ ;  /* 0x0000001f5c5c7819 */ /* 0x000fe800000006ff */
[----:B------:R-:W2:Y:S02]  /*adb0*/  SYNCS.PHASECHK.TRANS64.TRYWAIT P0, [R0+URZ+0x20], R92 ;  /* 0x0000205c000075a7 */ /* 0x000ea400080011ff */
[----:B--2---:R-:W-:Y:S05]  /*adc0*/  @!P0 BRA `(.L_x_159) ;  /* 0x0000001800388947 */ /* 0x004fea0003800000 */
.L_x_158:
[----:B------:R-:W-:Y:S05]  /*add0*/  BSYNC B0 ;  /* 0x0000000000007941 */ /* 0x000fea0003800000 */
.L_x_157:
[----:B------:R-:W-:Y:S11]  /*ade0*/  ISETP.NE.AND P0, PT, R90, RZ, PT ;  /* 0x000000ff5a00720c */ /* 0x000ff60003f05270 */
[----:B------:R-:W-:Y:S02]  /*adf0*/  @!UPT UIADD3 URZ, UPT, UPT, URZ, URZ, URZ ;  /* 0x000000fffffff290 */ /* 0x000fe4000fffe0ff */
[----:B--2---:R-:W-:Y:S01]  /*ae00*/  @P0 IADD3 R0, PT, PT, R75, R91, RZ ;  /* 0x0000005b4b000210 */ /* 0x004fe20007ffe0ff */
[----:B------:R-:W-:Y:S05]  /*ae10*/  @P0 WARPSYNC.ALL ;  /* 0x0000000000000948 */ /* 0x000fea0003800000 */
[----:B------:R2:W3:Y:S04]  /*ae20*/  @P0 LDSM.16.M88.4 R52, [R87+UR36+0x400] ;  /* 0x000400245734083b */ /* 0x0004e80008000200 */
[----:B------:R2:W4:Y:S04]  /*ae30*/  @P0 LDSM.16.M88.4 R48, [R2+0x400] ;  /* 0x000400000230083b */ /* 0x0005280000000200 */
[----:B------:R2:W1:Y:S04]  /*ae40*/  @P0 LDSM.16.M88.4 R40, [R91+0x400] ;  /* 0x000400005b28083b */ /* 0x0004680000000200 */
[----:B------:R2:W1:Y:S02]  /*ae50*/  @P0 LDSM.16.M88.4 R44, [R0+0x400] ;  /* 0x00040000002c083b */ /* 0x0004640000000200 */
.L_x_156:
[----:B------:R-:W-:Y:S05]  /*ae60*/  BSYNC B1 ;  /* 0x0000000000017941 */ /* 0x000fea0003800000 */
.L_x_155:
        /* <DEDUP_REMOVED lines=21> */
.L_x_160:
[----:B------:R-:W-:Y:S01]  /*afc0*/  ISETP.NE.AND P0, PT, R77, RZ, PT ;  /* 0x000000ff4d00720c */ /* 0x000fe20003f05270 */
[----:B------:R-:W-:Y:S05]  /*afd0*/  WARPSYNC.ALL ;  /* 0x0000000000007948 */ /* 0x000fea0003800000 */
[----:B------:R-:W-:Y:S01]  /*afe0*/  R2UR UR4, R34 ;  /* 0x00000000220472ca */ /* 0x000fe200000e0000 */
[----:B------:R-:W-:Y:S01]  /*aff0*/  BSSY.RECONVERGENT B0, `(.L_x_161) ;  /* 0x000005c000007945 */ /* 0x000fe20003800200 */
[----:B------:R-:W-:Y:S02]  /*b000*/  R2UR UR5, R84 ;  /* 0x00000000540572ca */ /* 0x000fe400000e0000 */
[----:B---3--:R-:W-:Y:S02]  /*b010*/  LOP3.LUT R0, R52, 0xffffe000, RZ, 0xc0, !PT ;  /* 0xffffe00034007812 */ /* 0x008fe400078ec0ff */
[----:B------:R-:W-:Y:S02]  /*b020*/  LOP3.LUT R2, R53, 0xffffe000, RZ, 0xc0, !PT ;  /* 0xffffe00035027812 */ /* 0x000fe400078ec0ff */
[----:B------:R-:W-:Y:S02]  /*b030*/  LOP3.LUT R3, R54, 0xffffe000, RZ, 0xc0, !PT ;  /* 0xffffe00036037812 */ /* 0x000fe400078ec0ff */
[----:B------:R-:W-:Y:S02]  /*b040*/  LOP3.LUT R20, R55, 0xffffe000, RZ, 0xc0, !PT ;  /* 0xffffe00037147812 */ /* 0x000fe400078ec0ff */
[----:B----4-:R-:W-:Y:S01]  /*b050*/  LOP3.LUT R21, R48, 0xffffe000, RZ, 0xc0, !PT ;  /* 0xffffe00030157812 */ /* 0x010fe200078ec0ff */
[----:B-1----:R-:W1:Y:S01]  /*b060*/  LDTM.16dp128bit.x8 R4, tmem[UR4+0xe0] ;  /* 0x0000e004000479ee */ /* 0x002e620008180000 */
[----:B------:R-:W-:Y:S01]  /*b070*/  LOP3.LUT R34, R49, 0xffffe000, RZ, 0xc0, !PT ;  /* 0xffffe00031227812 */ /* 0x000fe200078ec0ff */
[----:B------:R-:W-:Y:S01]  /*b080*/  UIADD3 UR5, UPT, UPT, UR5, 0xb0, URZ ;  /* 0x000000b005057890 */ /* 0x000fe2000fffe0ff */
[----:B------:R-:W-:Y:S01]  /*b090*/  LOP3.LUT R36, R50, 0xffffe000, RZ, 0xc0, !PT ;  /* 0xffffe00032247812 */ /* 0x000fe200078ec0ff */
[----:B------:R-:W-:Y:S01]  /*b0a0*/  NOP ;  /* 0x0000000000007918 */ /* 0x000fe20000000000 */
[----:B------:R-:W-:Y:S01]  /*b0b0*/  LOP3.LUT R37, R51, 0xffffe000, RZ, 0xc0, !PT ;  /* 0xffffe00033257812 */ /* 0x000fe200078ec0ff */
[----:B------:R-:W-:Y:S01]  /*b0c0*/  UPRMT UR5, UR37, 0x654, UR5 ;  /* 0x0000065425057896 */ /* 0x000fe20008000005 */
[----:B------:R-:W-:Y:S02]  /*b0d0*/  LOP3.LUT R38, R40, 0xffffe000, RZ, 0xc0, !PT ;  /* 0xffffe00028267812 */ /* 0x000fe400078ec0ff */
[----:B------:R-:W-:Y:S02]  /*b0e0*/  LOP3.LUT R39, R41, 0xffffe000, RZ, 0xc0, !PT ;  /* 0xffffe00029277812 */ /* 0x000fe400078ec0ff */
[----:B------:R-:W-:Y:S02]  /*b0f0*/  LOP3.LUT R40, R42, 0xffffe000, RZ, 0xc0, !PT ;  /* 0xffffe0002a287812 */ /* 0x000fe400078ec0ff */
[----:B------:R-:W-:Y:S02]  /*b100*/  LOP3.LUT R41, R43, 0xffffe000, RZ, 0xc0, !PT ;  /* 0xffffe0002b297812 */ /* 0x000fe400078ec0ff */
[----:B------:R-:W-:Y:S01]  /*b110*/  LOP3.LUT R42, R44, 0xffffe000, RZ, 0xc0, !PT ;  /* 0xffffe0002c2a7812 */ /* 0x000fe200078ec0ff */
[----:B-1----:R-:W-:Y:S01]  /*b120*/  SYNCS.ARRIVE.TRANS64.RED.A1T0 RZ, [UR5], RZ ;  /* 0x000000ffffff79a7 */ /* 0x002fe20008100405 */
[----:B------:R-:W-:Y:S02]  /*b130*/  LOP3.LUT R43, R45, 0xffffe000, RZ, 0xc0, !PT ;  /* 0xffffe0002d2b7812 */ /* 0x000fe400078ec0ff */
[----:B------:R-:W-:Y:S02]  /*b140*/  LOP3.LUT R44, R46, 0xffffe000, RZ, 0xc0, !PT ;  /* 0xffffe0002e2c7812 */ /* 0x000fe400078ec0ff */
[----:B------:R-:W-:Y:S01]  /*b150*/  LOP3.LUT R45, R47, 0xffffe000, RZ, 0xc0, !PT ;  /* 0xffffe0002f2d7812 */ /* 0x000fe200078ec0ff */
[C---:B------:R-:W-:Y:S01]  /*b160*/  FMUL R4, R33.reuse, R4 ;  /* 0x0000000421047220 */ /* 0x040fe20000400000 */
[C---:B------:R-:W-:Y:S01]  /*b170*/  FMUL R5, R33.reuse, R5 ;  /* 0x0000000521057220 */ /* 0x040fe20000400000 */
[C---:B------:R-:W-:Y:S01]  /*b180*/  FMUL R6, R33.reuse, R6 ;  /* 0x0000000621067220 */ /* 0x040fe20000400000 */
[----:B------:R-:W-:Y:S01]  /*b190*/  FMUL R7, R33, R7 ;  /* 0x0000000721077220 */ /* 0x000fe20000400000 */
[----:B------:R-:W-:Y:S01]  /*b1a0*/  FFMA R4, R35, R0, R4 ;  /* 0x0000000023047223 */ /* 0x000fe20000000004 */
[----:B------:R-:W-:Y:S01]  /*b1b0*/  FMUL R8, R33, R8 ;  /* 0x0000000821087220 */ /* 0x000fe20000400000 */
[----:B------:R-:W-:Y:S01]  /*b1c0*/  FFMA R5, R35, R2, R5 ;  /* 0x0000000223057223 */ /* 0x000fe20000000005 */
[----:B------:R-:W-:Y:S01]  /*b1d0*/  FMUL R9, R33, R9 ;  /* 0x0000000921097220 */ /* 0x000fe20000400000 */
[----:B------:R-:W-:Y:S01]  /*b1e0*/  FFMA R6, R35, R3, R6 ;  /* 0x0000000323067223 */ /* 0x000fe20000000006 */
[----:B------:R-:W-:Y:S01]  /*b1f0*/  F2FP.TF32.F32.PACK_B R4, R4 ;  /* 0x00000004ff04723e */ /* 0x000fe200024050ff */
[----:B------:R-:W-:Y:S01]  /*b200*/  FMUL R10, R33, R10 ;  /* 0x0000000a210a7220 */ /* 0x000fe20000400000 */
[----:B------:R-:W-:Y:S01]  /*b210*/  F2FP.TF32.F32.PACK_B R5, R5 ;  /* 0x00000005ff05723e */ /* 0x000fe200024050ff */
[----:B------:R-:W-:Y:S01]  /*b220*/  FFMA R7, R35, R20, R7 ;  /* 0x0000001423077223 */ /* 0x000fe20000000007 */
[----:B------:R-:W-:Y:S01]  /*b230*/  FMUL R11, R33, R11 ;  /* 0x0000000b210b7220 */ /* 0x000fe20000400000 */
        /* <DEDUP_REMOVED lines=8> */
[----:B------:R-:W-:Y:S01]  /*b2c0*/  F2FP.TF32.F32.PACK_B R6, R6 ;  /* 0x00000006ff06723e */ /* 0x000fe200024050ff */
[----:B------:R-:W-:Y:S01]  /*b2d0*/  FFMA R12, R35, R38, R12 ;  /* 0x00000026230c7223 */ /* 0x000fe2000000000c */
[----:B------:R-:W-:Y:S01]  /*b2e0*/  F2FP.TF32.F32.PACK_B R7, R7 ;  /* 0x00000007ff07723e */ /* 0x000fe200024050ff */
[----:B------:R-:W-:Y:S01]  /*b2f0*/  FMUL R16, R33, R16 ;  /* 0x0000001021107220 */ /* 0x000fe20000400000 */
[----:B------:R-:W-:Y:S01]  /*b300*/  FFMA R13, R35, R39, R13 ;  /* 0x00000027230d7223 */ /* 0x000fe2000000000d */
[----:B------:R-:W-:Y:S01]  /*b310*/  FMUL R17, R33, R17 ;  /* 0x0000001121117220 */ /* 0x000fe20000400000 */
[----:B------:R-:W-:Y:S01]  /*b320*/  FFMA R14, R35, R40, R14 ;  /* 0x00000028230e7223 */ /* 0x000fe2000000000e */
[----:B------:R1:W-:Y:S01]  /*b330*/  STSM.16.M88.4 [R83+0x6400], R4 ;  /* 0x0064000453007844 */ /* 0x0003e20000000200 */
[----:B------:R-:W-:Y:S01]  /*b340*/  FMUL R18, R33, R18 ;  /* 0x0000001221127220 */ /* 0x000fe20000400000 */
[----:B------:R-:W-:Y:S01]  /*b350*/  FFMA R15, R35, R41, R15 ;  /* 0x00000029230f7223 */ /* 0x000fe2000000000f */
[----:B------:R-:W-:Y:S01]  /*b360*/  FMUL R19, R33, R19 ;  /* 0x0000001321137220 */ /* 0x000fe20000400000 */
[----:B------:R-:W-:Y:S01]  /*b370*/  F2FP.TF32.F32.PACK_B R8, R8 ;  /* 0x00000008ff08723e */ /* 0x000fe200024050ff */
[C---:B------:R-:W-:Y:S01]  /*b380*/  FFMA R16, R35.reuse, R42, R16 ;  /* 0x0000002a23107223 */ /* 0x040fe20000000010 */
[----:B------:R-:W-:Y:S01]  /*b390*/  F2FP.TF32.F32.PACK_B R9, R9 ;  /* 0x00000009ff09723e */ /* 0x000fe200024050ff */
[C---:B------:R-:W-:Y:S01]  /*b3a0*/  FFMA R17, R35.reuse, R43, R17 ;  /* 0x0000002b23117223 */ /* 0x040fe20000000011 */
[----:B------:R-:W-:Y:S01]  /*b3b0*/  F2FP.TF32.F32.PACK_B R10, R10 ;  /* 0x0000000aff0a723e */ /* 0x000fe200024050ff */
[C---:B------:R-:W-:Y:S01]  /*b3c0*/  FFMA R18, R35.reuse, R44, R18 ;  /* 0x0000002c23127223 */ /* 0x040fe20000000012 */
[----:B------:R-:W-:Y:S01]  /*b3d0*/  F2FP.TF32.F32.PACK_B R11, R11 ;  /* 0x0000000bff0b723e */ /* 0x000fe200024050ff */
[----:B------:R-:W-:Y:S01]  /*b3e0*/  FFMA R19, R35, R45, R19 ;  /* 0x0000002d23137223 */ /* 0x000fe20000000013 */
[----:B------:R-:W-:Y:S02]  /*b3f0*/  F2FP.TF32.F32.PACK_B R12, R12 ;  /* 0x0000000cff0c723e */ /* 0x000fe400024050ff */
[----:B------:R-:W-:Y:S01]  /*b400*/  F2FP.TF32.F32.PACK_B R13, R13 ;  /* 0x0000000dff0d723e */ /* 0x000fe200024050ff */
[----:B------:R1:W-:Y:S01]  /*b410*/  STSM.16.M88.4 [R82+0x6400], R8 ;  /* 0x0064000852007844 */ /* 0x0003e20000000200 */
[----:B------:R-:W-:Y:S02]  /*b420*/  F2FP.TF32.F32.PACK_B R14, R14 ;  /* 0x0000000eff0e723e */ /* 0x000fe400024050ff */
[----:B------:R-:W-:Y:S02]  /*b430*/  F2FP.TF32.F32.PACK_B R15, R15 ;  /* 0x0000000fff0f723e */ /* 0x000fe400024050ff */
[----:B------:R-:W-:Y:S02]  /*b440*/  F2FP.TF32.F32.PACK_B R16, R16 ;  /* 0x00000010ff10723e */ /* 0x000fe400024050ff */
[----:B------:R-:W-:Y:S01]  /*b450*/  F2FP.TF32.F32.PACK_B R17, R17 ;  /* 0x00000011ff11723e */ /* 0x000fe200024050ff */
[----:B------:R1:W-:Y:S01]  /*b460*/  STSM.16.M88.4 [R85+0x6000], R12 ;  /* 0x0060000c55007844 */ /* 0x0003e20000000200 */
[----:B------:R-:W-:Y:S02]  /*b470*/  F2FP.TF32.F32.PACK_B R18, R18 ;  /* 0x00000012ff12723e */ /* 0x000fe400024050ff */
[----:B------:R-:W-:Y:S05]  /*b480*/  F2FP.TF32.F32.PACK_B R19, R19 ;  /* 0x00000013ff13723e */ /* 0x000fea00024050ff */
        /* <DEDUP_REMOVED lines=18> */
.L_x_162:
[----:B------:R-:W-:Y:S05]  /*b5b0*/  BSYNC.RECONVERGENT B0 ;  /* 0x0000000000007941 */ /* 0x000fea0003800200 */
.L_x_161:
[----:B------:R-:W-:Y:S01]  /*b5c0*/  BAR.SYNC.DEFER_BLOCKING 0x1, 0x80 ;  /* 0x0042000000007b1d */ /* 0x000fe20000010000 */
[----:B------:R-:W-:Y:S01]  /*b5d0*/  UISETP.NE.AND UP0, UPT, UR48, -0x8, UPT ;  /* 0xfffffff83000788c */ /* 0x000fe2000bf05270 */
[----:B------:R-:W-:Y:S08]  /*b5e0*/  IADD3 R31, PT, PT, R31, 0x1, RZ ;  /* 0x000000011f1f7810 */ /* 0x000ff00007ffe0ff */
[----:B------:R-:W-:Y:S05]  /*b5f0*/  BRA.U !UP0, `(.L_x_163) ;  /* 0x0000000108287547 */ /* 0x000fea000b800000 */
[----:B------:R-:W-:Y:S01]  /*b600*/  ISETP.NE.AND P0, PT, R81, RZ, PT ;  /* 0x000000ff5100720c */ /* 0x000fe20003f05270 */
[----:B------:R-:W-:Y:S01]  /*b610*/  IMAD.U32 R2, RZ, RZ, UR52 ;  /* 0x00000034ff027e24 */ /* 0x000fe2000f8e00ff */
[----:B------:R-:W-:Y:S01]  /*b620*/  UIADD3 UR52, UPT, UPT, UR52, 0x1, URZ ;  /* 0x0000000134347890 */ /* 0x000fe2000fffe0ff */
[----:B------:R-:W-:Y:S03]  /*b630*/  IMAD.U32 R0, RZ, RZ, UR37 ;  /* 0x00000025ff007e24 */ /* 0x000fe6000f8e00ff */
[----:B------:R-:W-:Y:S04]  /*b640*/  UISETP.NE.AND UP0, UPT, UR52, 0x4, UPT ;  /* 0x000000043400788c */ /* 0x000fe8000bf05270 */
[----:B------:R-:W-:Y:S03]  /*b650*/  USEL UR52, UR52, URZ, UP0 ;  /* 0x000000ff34347287 */ /* 0x000fe60008000000 */
[----:B------:R-:W-:Y:S05]  /*b660*/  @P0 LEA R2, R2, UR36, 0x3 ;  /* 0x0000002402020c11 */ /* 0x000fea000f8e18ff */
[----:B------:R-:W-:Y:S05]  /*b670*/  @P0 VIADD R2, R2, 0x40 ;  /* 0x0000004002020836 */ /* 0x000fea0000000000 */
[----:B------:R-:W-:Y:S04]  /*b680*/  @P0 PRMT R0, R0, 0x654, R2 ;  /* 0x0000065400000816 */ /* 0x000fe80000000002 */
[----:B------:R2:W-:Y:S03]  /*b690*/  @P0 SYNCS.ARRIVE.TRANS64.RED.A1T0 RZ, [R0+URZ], RZ ;  /* 0x000000ff00ff09a7 */ /* 0x0005e600081004ff */
.L_x_163:
[----:B------:R-:W-:Y:S01]  /*b6a0*/  ISETP.NE.AND P2, PT, R78, RZ, PT ;  /* 0x000000ff4e00720c */ /* 0x000fe20003f45270 */
[----:B------:R-:W-:Y:S01]  /*b6b0*/  UIADD3 UR48, UPT, UPT, UR48, 0x8, URZ ;  /* 0x0000000830307890 */ /* 0x000fe2000fffe0ff */
[----:B------:R-:W-:Y:S01]  /*b6c0*/  ISETP.NE.AND P0, PT, R80, 0x2, PT ;  /* 0x000000025000780c */ /* 0x000fe20003f05270 */
[----:B-1----:R-:W-:Y:S01]  /*b6d0*/  IMAD.IADD R14, R29, 0x1, R62 ;  /* 0x000000011d0e7824 */ /* 0x002fe200078e023e */
[----:B------:R-:W-:Y:S01]  /*b6e0*/  ISETP.NE.AND P1, PT, R31, 0x4, PT ;  /* 0x000000041f00780c */ /* 0x000fe20003f25270 */
[----:B------:R-:W-:Y:S01]  /*b6f0*/  IMAD.IADD R15, R30, 0x1, R63 ;  /* 0x000000011e0f7824 */ /* 0x000fe200078e023f */
[----:B------:R-:W-:Y:S02]  /*b700*/  SEL R2, RZ, 0x1, P0 ;  /* 0x00000001ff027807 */ /* 0x000fe40000000000 */
[----:B--2---:R-:W-:Y:S02]  /*b710*/  SEL R0, RZ, 0x1, P1 ;  /* 0x00000001ff007807 */ /* 0x004fe40000800000 */
[----:B------:R-:W-:Y:S02]  /*b720*/  LOP3.LUT R73, R73, R2, RZ, 0x3c, !PT ;  /* 0x0000000249497212 */ /* 0x000fe400078e3cff */
[----:B------:R-:W-:Y:S02]  /*b730*/  LOP3.LUT R74, R74, R0, RZ, 0x3c, !PT ;  /* 0x000000004a4a7212 */ /* 0x000fe400078e3cff */
[----:B------:R-:W-:Y:S02]  /*b740*/  @P2 R2UR UR4, R72 ;  /* 0x00000000480422ca */ /* 0x000fe400000e0000 */
[----:B------:R-:W-:Y:S02]  /*b750*/  SEL R80, R80, RZ, P0 ;  /* 0x000000ff50507207 */ /* 0x000fe40000000000 */
[----:B------:R-:W-:Y:S09]  /*b760*/  SEL R31, R31, RZ, P1 ;  /* 0x000000ff1f1f7207 */ /* 0x000ff20000800000 */
[----:B------:R-:W-:Y:S01]  /*b770*/  IMAD.U32 R65, RZ, RZ, UR4 ;  /* 0x00000004ff417e24 */ /* 0x000fe2000f8e00ff */
[----:B------:R-:W-:Y:S06]  /*b780*/  @P2 BRA `(.L_x_164) ;  /* 0xffffffa400442947 */ /* 0x000fec000383ffff */
[----:B------:R-:W-:-:S09]  /*b790*/  UISETP.NE.AND UP0, UPT, UR49, URZ, UPT ;  /* 0x000000ff3100728c */ /* 0x000fd2000bf05270 */
[----:B------:R-:W-:Y:S05]  /*b7a0*/  BRA.U !UP0, `(.L_x_165) ;  /* 0x0000000108487547 */ /* 0x000fea000b800000 */
[----:B------:R-:W1:Y:S02]  /*b7b0*/  LDCU.64 UR4, c[0x0][0x890] ;  /* 0x00011200ff0477ac */ /* 0x000e640008000a00 */
[----:B-1----:R-:W-:-:S04]  /*b7c0*/  UISETP.NE.U32.AND UP0, UPT, UR4, URZ, UPT ;  /* 0x000000ff0400728c */ /* 0x002fc8000bf05070 */
[----:B------:R-:W-:-:S09]  /*b7d0*/  UISETP.NE.AND.EX UP0, UPT, UR5, URZ, UPT, UP0 ;  /* 0x000000ff0500728c */ /* 0x000fd2000bf05300 */
[----:B------:R-:W-:Y:S05]  /*b7e0*/  BRA.U UP0, `(.L_x_166) ;  /* 0x00000001000c7547 */ /* 0x000fea000b800000 */
[----:B------:R-:W-:-:S13]  /*b7f0*/  FSETP.NEU.AND P0, PT, R35, RZ, PT ;  /* 0x000000ff2300720b */ /* 0x000fda0003f0d000 */
[----:B------:R-:W-:Y:S05]  /*b800*/  @!P0 EXIT ;  /* 0x000000000000894d */ /* 0x000fea0003800000 */
[----:B------:R-:W-:Y:S05]  /*b810*/  BRA `(.L_x_165) ;  /* 0x00000000002c7947 */ /* 0x000fea0003800000 */
.L_x_166:
[----:B------:R-:W-:Y:S01]  /*b820*/  ISETP.NE.AND P0, PT, R79, RZ, PT ;  /* 0x000000ff4f00720c */ /* 0x000fe20003f05270 */
[----:B------:R-:W-:-:S12]  /*b830*/  BSSY.RECONVERGENT B0, `(.L_x_165) ;  /* 0x0000009000007945 */ /* 0x000fd80003800200 */
[----:B------:R-:W-:Y:S05]  /*b840*/  @P0 BRA `(.L_x_167) ;  /* 0x0000000000140947 */ /* 0x000fea0003800000 */
[----:B------:R-:W1:Y:S02]  /*b850*/  LDCU.64 UR4, c[0x0][0x888] ;  /* 0x00011100ff0477ac */ /* 0x000e640008000a00 */
[----:B-1----:R-:W-:-:S04]  /*b860*/  ISETP.NE.U32.AND P0, PT, RZ, UR4, PT ;  /* 0x00000004ff007c0c */ /* 0x002fc8000bf05070 */
[----:B------:R-:W-:-:S13]  /*b870*/  ISETP.NE.AND.EX P0, PT, RZ, UR5, PT, P0 ;  /* 0x00000005ff007c0c */ /* 0x000fda000bf05300 */
[----:B------:R-:W-:Y:S05]  /*b880*/  @!P0 EXIT ;  /* 0x000000000000894d */ /* 0x000fea0003800000 */
[----:B------:R-:W-:Y:S05]  /*b890*/  BRA `(.L_x_168) ;  /* 0x0000000000087947 */ /* 0x000fea0003800000 */
.L_x_167:
[----:B------:R-:W-:-:S13]  /*b8a0*/  FSETP.NEU.AND P0, PT, R35, RZ, PT ;  /* 0x000000ff2300720b */ /* 0x000fda0003f0d000 */
[----:B------:R-:W-:Y:S05]  /*b8b0*/  @!P0 EXIT ;  /* 0x000000000000894d */ /* 0x000fea0003800000 */
.L_x_168:
[----:B------:R-:W-:Y:S05]  /*b8c0*/  BSYNC.RECONVERGENT B0 ;  /* 0x0000000000007941 */ /* 0x000fea0003800200 */
.L_x_165:
[----:B------:R-:W-:Y:S01]  /*b8d0*/  ULEA UR4, UR52, UR36, 0x3 ;  /* 0x0000002434047291 */ /* 0x000fe2000f8e18ff */
[----:B------:R-:W-:-:S04]  /*b8e0*/  DEPBAR.LE SB0, 0x0 ;  /* 0x000080000000791a */ /* 0x000fc80000000000 */
[----:B------:R-:W-:-:S04]  /*b8f0*/  UIADD3 UR4, UPT, UPT, UR4, 0x40, URZ ;  /* 0x0000004004047890 */ /* 0x000fc8000fffe0ff */
[----:B------:R-:W-:-:S09]  /*b900*/  UPRMT UR4, UR37, 0x654, UR4 ;  /* 0x0000065425047896 */ /* 0x000fd20008000004 */
[----:B------:R-:W-:Y:S01]  /*b910*/  SYNCS.ARRIVE.TRANS64.RED.A1T0 RZ, [UR4], RZ ;  /* 0x000000ffffff79a7 */ /* 0x000fe20008100404 */
[----:B------:R-:W-:Y:S05]  /*b920*/  EXIT ;  /* 0x000000000000794d */ /* 0x000fea0003800000 */
.L_x_19:
[----:B--2---:R2:W1:Y:S02]  /*b930*/  SYNCS.PHASECHK.TRANS64.TRYWAIT P0, [R2+URZ+0xe0], R3 ;  /* 0x0000e003020075a7 */ /* 0x00446400080011ff */
[----:B-1----:R-:W-:Y:S05]  /*b940*/  @!P0 NANOSLEEP.SYNCS 0x989680 ;  /* 0x009896800000895d */ /* 0x002fea0003900000 */
[----:B------:R-:W1:Y:S02]  /*b950*/  @!P0 SYNCS.PHASECHK.TRANS64 P0, [R2+URZ+0xe0], R3 ;  /* 0x0000e003020085a7 */ /* 0x000e6400080010ff */
[----:B-1----:R-:W-:Y:S05]  /*b960*/  @!P0 BRA `(.L_x_19) ;  /* 0xfffffffc00f08947 */ /* 0x002fea000383ffff */
[----:B------:R-:W-:Y:S05]  /*b970*/  BRA `(.L_x_169) ;  /* 0xffffff5c000c7947 */ /* 0x000fea000383ffff */
.L_x_22:
[----:B------:R-:W-:-:S13]  /*b980*/  R2UR UR6, R2 ;  /* 0x00000000020672ca */ /* 0x000fda00000e0000 */
[----:B------:R-:W-:-:S07]  /*b990*/  MOV R3, UR6 ;  /* 0x0000000600037c02 */ /* 0x000fce0008000f00 */
.L_x_170:
[----:B-1----:R1:W2:Y:S02]  /*b9a0*/  SYNCS.PHASECHK.TRANS64.TRYWAIT P0, [R3+URZ+0x10], R6 ;  /* 0x00001006030075a7 */ /* 0x0022a400080011ff */
[----:B--2---:R-:W-:Y:S05]  /*b9b0*/  @!P0 NANOSLEEP.SYNCS 0x989680 ;  /* 0x009896800000895d */ /* 0x004fea0003900000 */
[----:B------:R-:W2:Y:S02]  /*b9c0*/  @!P0 SYNCS.PHASECHK.TRANS64 P0, [R3+URZ+0x10], R6 ;  /* 0x00001006030085a7 */ /* 0x000ea400080010ff */
[----:B--2---:R-:W-:Y:S05]  /*b9d0*/  @!P0 BRA `(.L_x_170) ;  /* 0xfffffffc00f08947 */ /* 0x004fea000383ffff */
[----:B------:R-:W-:Y:S05]  /*b9e0*/  BRA `(.L_x_21) ;  /* 0xffffff5c00807947 */ /* 0x000fea000383ffff */
.L_x_30:
[----:B------:R-:W-:-:S13]  /*b9f0*/  R2UR UR6, R4 ;  /* 0x00000000040672ca */ /* 0x000fda00000e0000 */
[----:B------:R-:W-:-:S07]  /*ba00*/  MOV R2, UR6 ;  /* 0x0000000600027c02 */ /* 0x000fce0008000f00 */
.L_x_171:
[----:B-1----:R1:W2:Y:S02]  /*ba10*/  SYNCS.PHASECHK.TRANS64.TRYWAIT P0, [R2+URZ+0x10], R6 ;  /* 0x00001006020075a7 */ /* 0x0022a400080011ff */
[----:B--2---:R-:W-:Y:S05]  /*ba20*/  @!P0 NANOSLEEP.SYNCS 0x989680 ;  /* 0x009896800000895d */ /* 0x004fea0003900000 */
[----:B------:R-:W2:Y:S02]  /*ba30*/  @!P0 SYNCS.PHASECHK.TRANS64 P0, [R2+URZ+0x10], R6 ;  /* 0x00001006020085a7 */ /* 0x000ea400080010ff */
[----:B--2---:R-:W-:Y:S05]  /*ba40*/  @!P0 BRA `(.L_x_171) ;  /* 0xfffffffc00f08947 */ /* 0x004fea000383ffff */
[----:B------:R-:W-:Y:S05]  /*ba50*/  BRA `(.L_x_29) ;  /* 0xffffff6400447947 */ /* 0x000fea000383ffff */
.L_x_36:
[----:B-1----:R1:W2:Y:S02]  /*ba60*/  SYNCS.PHASECHK.TRANS64.TRYWAIT P0, [R2+URZ+0x70], R3 ;  /* 0x00007003020075a7 */ /* 0x0022a400080011ff */
[----:B--2---:R-:W-:Y:S05]  /*ba70*/  @!P0 NANOSLEEP.SYNCS 0x989680 ;  /* 0x009896800000895d */ /* 0x004fea0003900000 */
[----:B------:R-:W2:Y:S02]  /*ba80*/  @!P0 SYNCS.PHASECHK.TRANS64 P0, [R2+URZ+0x70], R3 ;  /* 0x00007003020085a7 */ /* 0x000ea400080010ff */
[----:B--2---:R-:W-:Y:S05]  /*ba90*/  @!P0 BRA `(.L_x_36) ;  /* 0xfffffffc00f08947 */ /* 0x004fea000383ffff */
[----:B------:R-:W-:Y:S05]  /*baa0*/  BRA `(.L_x_172) ;  /* 0xffffff6800dc7947 */ /* 0x000fea000383ffff */
.L_x_40:
[----:B----4-:R-:W-:-:S07]  /*bab0*/  MOV R0, UR4 ;  /* 0x0000000400007c02 */ /* 0x010fce0008000f00 */
.L_x_173:
[----:B-1----:R1:W2:Y:S02]  /*bac0*/  SYNCS.PHASECHK.TRANS64.TRYWAIT P0, [R0+URZ], R2 ;  /* 0x00000002000075a7 */ /* 0x0022a400080011ff */
[----:B--2---:R-:W-:Y:S05]  /*bad0*/  @!P0 NANOSLEEP.SYNCS 0x989680 ;  /* 0x009896800000895d */ /* 0x004fea0003900000 */
[----:B------:R-:W2:Y:S02]  /*bae0*/  @!P0 SYNCS.PHASECHK.TRANS64 P0, [R0+URZ], R2 ;  /* 0x00000002000085a7 */ /* 0x000ea400080010ff */
[----:B--2---:R-:W-:Y:S05]  /*baf0*/  @!P0 BRA `(.L_x_173) ;  /* 0xfffffffc00f08947 */ /* 0x004fea000383ffff */
[----:B------:R-:W-:Y:S05]  /*bb00*/  BRA `(.L_x_174) ;  /* 0xffffff7000547947 */ /* 0x000fea000383ffff */
.L_x_43:
[----:B-1----:R1:W2:Y:S02]  /*bb10*/  SYNCS.PHASECHK.TRANS64.TRYWAIT P0, [R0+URZ+0xd0], R4 ;  /* 0x0000d004000075a7 */ /* 0x0022a400080011ff */
[----:B--2---:R-:W-:Y:S05]  /*bb20*/  @!P0 NANOSLEEP.SYNCS 0x989680 ;  /* 0x009896800000895d */ /* 0x004fea0003900000 */
[----:B------:R-:W2:Y:S02]  /*bb30*/  @!P0 SYNCS.PHASECHK.TRANS64 P0, [R0+URZ+0xd0], R4 ;  /* 0x0000d004000085a7 */ /* 0x000ea400080010ff */
[----:B--2---:R-:W-:Y:S05]  /*bb40*/  @!P0 BRA `(.L_x_43) ;  /* 0xfffffffc00f08947 */ /* 0x004fea000383ffff */
[----:B------:R-:W-:Y:S05]  /*bb50*/  BRA `(.L_x_175) ;  /* 0xffffff7000b07947 */ /* 0x000fea000383ffff */
.L_x_44:
[----:B------:R-:W-:-:S07]  /*bb60*/  MOV R0, UR5 ;  /* 0x0000000500007c02 */ /* 0x000fce0008000f00 */
.L_x_176:
[----:B-1----:R1:W2:Y:S02]  /*bb70*/  SYNCS.PHASECHK.TRANS64.TRYWAIT P0, [R0+URZ+0x80], R5 ;  /* 0x00008005000075a7 */ /* 0x0022a400080011ff */
[----:B--2---:R-:W-:Y:S05]  /*bb80*/  @!P0 NANOSLEEP.SYNCS 0x989680 ;  /* 0x009896800000895d */ /* 0x004fea0003900000 */
[----:B------:R-:W2:Y:S02]  /*bb90*/  @!P0 SYNCS.PHASECHK.TRANS64 P0, [R0+URZ+0x80], R5 ;  /* 0x00008005000085a7 */ /* 0x000ea400080010ff */
[----:B--2---:R-:W-:Y:S05]  /*bba0*/  @!P0 BRA `(.L_x_176) ;  /* 0xfffffffc00f08947 */ /* 0x004fea000383ffff */
[----:B------:R-:W-:Y:S05]  /*bbb0*/  BRA `(.L_x_177) ;  /* 0xffffff7000c07947 */ /* 0x000fea000383ffff */
.L_x_45:
[----:B-1----:R1:W2:Y:S02]  /*bbc0*/  SYNCS.PHASECHK.TRANS64.TRYWAIT P1, [R0+URZ+0x70], R4 ;  /* 0x00007004000075a7 */ /* 0x0022a400080211ff */
[----:B--2---:R-:W-:Y:S05]  /*bbd0*/  @!P1 NANOSLEEP.SYNCS 0x989680 ;  /* 0x009896800000995d */ /* 0x004fea0003900000 */
[----:B------:R-:W2:Y:S02]  /*bbe0*/  @!P1 SYNCS.PHASECHK.TRANS64 P1, [R0+URZ+0x70], R4 ;  /* 0x00007004000095a7 */ /* 0x000ea400080210ff */
[----:B--2---:R-:W-:Y:S05]  /*bbf0*/  @!P1 BRA `(.L_x_45) ;  /* 0xfffffffc00f09947 */ /* 0x004fea000383ffff */
[----:B------:R-:W-:Y:S05]  /*bc00*/  BRA `(.L_x_178) ;  /* 0xffffff7000f07947 */ /* 0x000fea000383ffff */
.L_x_48:
[----:B------:R-:W-:-:S07]  /*bc10*/  MOV R0, UR5 ;  /* 0x0000000500007c02 */ /* 0x000fce0008000f00 */
.L_x_179:
[----:B-1----:R1:W2:Y:S02]  /*bc20*/  SYNCS.PHASECHK.TRANS64.TRYWAIT P0, [R0+URZ+0x80], R2 ;  /* 0x00008002000075a7 */ /* 0x0022a400080011ff */
[----:B--2---:R-:W-:Y:S05]  /*bc30*/  @!P0 NANOSLEEP.SYNCS 0x989680 ;  /* 0x009896800000895d */ /* 0x004fea0003900000 */
[----:B------:R-:W2:Y:S02]  /*bc40*/  @!P0 SYNCS.PHASECHK.TRANS64 P0, [R0+URZ+0x80], R2 ;  /* 0x00008002000085a7 */ /* 0x000ea400080010ff */
[----:B--2---:R-:W-:Y:S05]  /*bc50*/  @!P0 BRA `(.L_x_179) ;  /* 0xfffffffc00f08947 */ /* 0x004fea000383ffff */
[----:B------:R-:W-:Y:S05]  /*bc60*/  BRA `(.L_x_47) ;  /* 0xffffff7400447947 */ /* 0x000fea000383ffff */
.L_x_55:
[----:B-1----:R1:W2:Y:S02]  /*bc70*/  SYNCS.PHASECHK.TRANS64.TRYWAIT P1, [R0+URZ+0x70], R2 ;  /* 0x00007002000075a7 */ /* 0x0022a400080211ff */
[----:B--2---:R-:W-:Y:S05]  /*bc80*/  @!P1 NANOSLEEP.SYNCS 0x989680 ;  /* 0x009896800000995d */ /* 0x004fea0003900000 */
[----:B------:R-:W2:Y:S02]  /*bc90*/  @!P1 SYNCS.PHASECHK.TRANS64 P1, [R0+URZ+0x70], R2 ;  /* 0x00007002000095a7 */ /* 0x000ea400080210ff */
[----:B--2---:R-:W-:Y:S05]  /*bca0*/  @!P1 BRA `(.L_x_55) ;  /* 0xfffffffc00f09947 */ /* 0x004fea000383ffff */
[----:B------:R-:W-:Y:S05]  /*bcb0*/  BRA `(.L_x_180) ;  /* 0xffffff7800d47947 */ /* 0x000fea000383ffff */
.L_x_56:
[----:B------:R-:W-:-:S07]  /*bcc0*/  MOV R2, UR6 ;  /* 0x0000000600027c02 */ /* 0x000fce0008000f00 */
.L_x_181:
[----:B-1----:R1:W2:Y:S02]  /*bcd0*/  SYNCS.PHASECHK.TRANS64.TRYWAIT P0, [R2+URZ+0xb0], R0 ;  /* 0x0000b000020075a7 */ /* 0x0022a400080011ff */
[----:B--2---:R-:W-:Y:S05]  /*bce0*/  @!P0 NANOSLEEP.SYNCS 0x989680 ;  /* 0x009896800000895d */ /* 0x004fea0003900000 */
[----:B------:R-:W2:Y:S02]  /*bcf0*/  @!P0 SYNCS.PHASECHK.TRANS64 P0, [R2+URZ+0xb0], R0 ;  /* 0x0000b000020085a7 */ /* 0x000ea400080010ff */
[----:B--2---:R-:W-:Y:S05]  /*bd00*/  @!P0 BRA `(.L_x_181) ;  /* 0xfffffffc00f08947 */ /* 0x004fea000383ffff */
[----:B------:R-:W-:Y:S05]  /*bd10*/  BRA `(.L_x_182) ;  /* 0xffffff7c00247947 */ /* 0x000fea000383ffff */
.L_x_59:
[----:B------:R-:W-:Y:S07]  /*bd20*/  MOV R0, UR11 ;  /* 0x0000000b00007c02 */ /* 0x000fee0008000f00 */
.L_x_183:
[----:B-1----:R1:W2:Y:S02]  /*bd30*/  SYNCS.PHASECHK.TRANS64.TRYWAIT P0, [R0+URZ], R2 ;  /* 0x00000002000075a7 */ /* 0x0022a400080011ff */
[----:B--2---:R-:W-:Y:S05]  /*bd40*/  @!P0 NANOSLEEP.SYNCS 0x989680 ;  /* 0x009896800000895d */ /* 0x004fea0003900000 */
[----:B------:R-:W2:Y:S02]  /*bd50*/  @!P0 SYNCS.PHASECHK.TRANS64 P0, [R0+URZ], R2 ;  /* 0x00000002000085a7 */ /* 0x000ea400080010ff */
[----:B--2---:R-:W-:Y:S05]  /*bd60*/  @!P0 BRA `(.L_x_183) ;  /* 0xfffffffc00f08947 */ /* 0x004fea000383ffff */
[----:B------:R-:W-:Y:S05]  /*bd70*/  BRA `(.L_x_58) ;  /* 0xffffff7c00407947 */ /* 0x000fea000383ffff */
.L_x_62:
[----:B------:R-:W-:-:S07]  /*bd80*/  MOV R0, UR6 ;  /* 0x0000000600007c02 */ /* 0x000fce0008000f00 */
.L_x_184:
[----:B--2---:R2:W4:Y:S02]  /*bd90*/  SYNCS.PHASECHK.TRANS64.TRYWAIT P0, [R0+URZ], R2 ;  /* 0x00000002000075a7 */ /* 0x00452400080011ff */
[----:B----4-:R-:W-:Y:S05]  /*bda0*/  @!P0 NANOSLEEP.SYNCS 0x989680 ;  /* 0x009896800000895d */ /* 0x010fea0003900000 */
[----:B------:R-:W4:Y:S02]  /*bdb0*/  @!P0 SYNCS.PHASECHK.TRANS64 P0, [R0+URZ], R2 ;  /* 0x00000002000085a7 */ /* 0x000f2400080010ff */
[----:B----4-:R-:W-:Y:S05]  /*bdc0*/  @!P0 BRA `(.L_x_184) ;  /* 0xfffffffc00f08947 */ /* 0x010fea000383ffff */
[----:B------:R-:W-:Y:S05]  /*bdd0*/  BRA `(.L_x_185) ;  /* 0xffffff80006c7947 */ /* 0x000fea000383ffff */
.L_x_63:
[----:B------:R-:W-:-:S07]  /*bde0*/  MOV R0, UR6 ;  /* 0x0000000600007c02 */ /* 0x000fce0008000f00 */
.L_x_186:
[----:B-1----:R1:W2:Y:S02]  /*bdf0*/  SYNCS.PHASECHK.TRANS64.TRYWAIT P0, [R0+URZ], R3 ;  /* 0x00000003000075a7 */ /* 0x0022a400080011ff */
[----:B--2---:R-:W-:Y:S05]  /*be00*/  @!P0 NANOSLEEP.SYNCS 0x989680 ;  /* 0x009896800000895d */ /* 0x004fea0003900000 */
[----:B------:R-:W2:Y:S02]  /*be10*/  @!P0 SYNCS.PHASECHK.TRANS64 P0, [R0+URZ], R3 ;  /* 0x00000003000085a7 */ /* 0x000ea400080010ff */
[----:B--2---:R-:W-:Y:S05]  /*be20*/  @!P0 BRA `(.L_x_186) ;  /* 0xfffffffc00f08947 */ /* 0x004fea000383ffff */
[----:B------:R-:W-:Y:S05]  /*be30*/  BRA `(.L_x_187) ;  /* 0xffffff8000787947 */ /* 0x000fea000383ffff */
.L_x_64:
[----:B------:R-:W-:-:S07]  /*be40*/  MOV R0, UR6 ;  /* 0x0000000600007c02 */ /* 0x000fce0008000f00 */
.L_x_188:
[----:B-1----:R1:W2:Y:S02]  /*be50*/  SYNCS.PHASECHK.TRANS64.TRYWAIT P0, [R0+URZ], R3 ;  /* 0x00000003000075a7 */ /* 0x0022a400080011ff */
[----:B--2---:R-:W-:Y:S05]  /*be60*/  @!P0 NANOSLEEP.SYNCS 0x989680 ;  /* 0x009896800000895d */ /* 0x004fea0003900000 */
[----:B------:R-:W2:Y:S02]  /*be70*/  @!P0 SYNCS.PHASECHK.TRANS64 P0, [R0+URZ], R3 ;  /* 0x00000003000085a7 */ /* 0x000ea400080010ff */
[----:B--2---:R-:W-:Y:S05]  /*be80*/  @!P0 BRA `(.L_x_188) ;  /* 0xfffffffc00f08947 */ /* 0x004fea000383ffff */
[----:B------:R-:W-:Y:S05]  /*be90*/  BRA `(.L_x_189) ;  /* 0xffffff8000847947 */ /* 0x000fea000383ffff */
.L_x_65:
[----:B-1----:R-:W-:-:S07]  /*bea0*/  MOV R0, UR7 ;  /* 0x0000000700007c02 */ /* 0x002fce0008000f00 */
.L_x_190:
[----:B-1----:R1:W2:Y:S02]  /*beb0*/  SYNCS.PHASECHK.TRANS64.TRYWAIT P0, [R0+URZ], R2 ;  /* 0x00000002000075a7 */ /* 0x0022a400080011ff */
[----:B--2---:R-:W-:Y:S05]  /*bec0*/  @!P0 NANOSLEEP.SYNCS 0x989680 ;  /* 0x009896800000895d */ /* 0x004fea0003900000 */
[----:B------:R-:W2:Y:S02]  /*bed0*/  @!P0 SYNCS.PHASECHK.TRANS64 P0, [R0+URZ], R2 ;  /* 0x00000002000085a7 */ /* 0x000ea400080010ff */
[----:B--2---:R-:W-:Y:S05]  /*bee0*/  @!P0 BRA `(.L_x_190) ;  /* 0xfffffffc00f08947 */ /* 0x004fea000383ffff */
[----:B------:R-:W-:Y:S05]  /*bef0*/  BRA `(.L_x_191) ;  /* 0xffffff8000907947 */ /* 0x000fea000383ffff */
.L_x_70:
[----:B--2---:R2:W3:Y:S02]  /*bf00*/  SYNCS.PHASECHK.TRANS64.TRYWAIT P0, [R0+URZ+0x70], R2 ;  /* 0x00007002000075a7 */ /* 0x0044e400080011ff */
[----:B---3--:R-:W-:Y:S05]  /*bf10*/  @!P0 NANOSLEEP.SYNCS 0x989680 ;  /* 0x009896800000895d */ /* 0x008fea0003900000 */
[----:B------:R-:W3:Y:S02]  /*bf20*/  @!P0 SYNCS.PHASECHK.TRANS64 P0, [R0+URZ+0x70], R2 ;  /* 0x00007002000085a7 */ /* 0x000ee400080010ff */
[----:B---3--:R-:W-:Y:S05]  /*bf30*/  @!P0 BRA `(.L_x_70) ;  /* 0xfffffffc00f08947 */ /* 0x008fea000383ffff */
[----:B------:R-:W-:Y:S05]  /*bf40*/  BRA `(.L_x_192) ;  /* 0xffffff8400907947 */ /* 0x000fea000383ffff */
.L_x_73:
[----:B------:R-:W-:Y:S07]  /*bf50*/  MOV R0, UR7 ;  /* 0x0000000700007c02 */ /* 0x000fee0008000f00 */
.L_x_193:
[----:B--2---:R2:W3:Y:S02]  /*bf60*/  SYNCS.PHASECHK.TRANS64.TRYWAIT P0, [R0+URZ+0x68], R2 ;  /* 0x00006802000075a7 */ /* 0x0044e400080011ff */
[----:B---3--:R-:W-:Y:S05]  /*bf70*/  @!P0 NANOSLEEP.SYNCS 0x989680 ;  /* 0x009896800000895d */ /* 0x008fea0003900000 */
[----:B------:R-:W3:Y:S02]  /*bf80*/  @!P0 SYNCS.PHASECHK.TRANS64 P0, [R0+URZ+0x68], R2 ;  /* 0x00006802000085a7 */ /* 0x000ee400080010ff */
[----:B---3--:R-:W-:Y:S05]  /*bf90*/  @!P0 BRA `(.L_x_193) ;  /* 0xfffffffc00f08947 */ /* 0x008fea000383ffff */
[----:B------:R-:W-:Y:S05]  /*bfa0*/  BRA `(.L_x_72) ;  /* 0xffffff8800707947 */ /* 0x000fea000383ffff */
.L_x_76:
[----:B------:R-:W-:Y:S07]  /*bfb0*/  MOV R0, UR7 ;  /* 0x0000000700007c02 */ /* 0x000fee0008000f00 */
.L_x_194:
[----:B-1----:R1:W2:Y:S02]  /*bfc0*/  SYNCS.PHASECHK.TRANS64.TRYWAIT P0, [R0+URZ+0x40], R32 ;  /* 0x00004020000075a7 */ /* 0x0022a400080011ff */
[----:B--2---:R-:W-:Y:S05]  /*bfd0*/  @!P0 NANOSLEEP.SYNCS 0x989680 ;  /* 0x009896800000895d */ /* 0x004fea0003900000 */
[----:B------:R-:W2:Y:S02]  /*bfe0*/  @!P0 SYNCS.PHASECHK.TRANS64 P0, [R0+URZ+0x40], R32 ;  /* 0x00004020000085a7 */ /* 0x000ea400080010ff */
[----:B--2---:R-:W-:Y:S05]  /*bff0*/  @!P0 BRA `(.L_x_194) ;  /* 0xfffffffc00f08947 */ /* 0x004fea000383ffff */
[----:B------:R-:W-:Y:S05]  /*c000*/  BRA `(.L_x_195) ;  /* 0xffffff8800f07947 */ /* 0x000fea000383ffff */
.L_x_77:
[----:B------:R-:W-:Y:S07]  /*c010*/  MOV R0, UR7 ;  /* 0x0000000700007c02 */ /* 0x000fee0008000f00 */
.L_x_196:
[----:B-1----:R1:W2:Y:S02]  /*c020*/  SYNCS.PHASECHK.TRANS64.TRYWAIT P0, [R0+URZ+0x48], R32 ;  /* 0x00004820000075a7 */ /* 0x0022a400080011ff */
[----:B--2---:R-:W-:Y:S05]  /*c030*/  @!P0 NANOSLEEP.SYNCS 0x989680 ;  /* 0x009896800000895d */ /* 0x004fea0003900000 */
[----:B------:R-:W2:Y:S02]  /*c040*/  @!P0 SYNCS.PHASECHK.TRANS64 P0, [R0+URZ+0x48], R32 ;  /* 0x00004820000085a7 */ /* 0x000ea400080010ff */
[----:B--2---:R-:W-:Y:S05]  /*c050*/  @!P0 BRA `(.L_x_196) ;  /* 0xfffffffc00f08947 */ /* 0x004fea000383ffff */
[----:B------:R-:W-:Y:S05]  /*c060*/  BRA `(.L_x_197) ;  /* 0xffffff8c002c7947 */ /* 0x000fea000383ffff */
.L_x_78:
[----:B------:R-:W-:Y:S07]  /*c070*/  MOV R0, UR7 ;  /* 0x0000000700007c02 */ /* 0x000fee0008000f00 */
.L_x_198:
[----:B-1----:R1:W2:Y:S02]  /*c080*/  SYNCS.PHASECHK.TRANS64.TRYWAIT P0, [R0+URZ+0x50], R32 ;  /* 0x00005020000075a7 */ /* 0x0022a400080011ff */
[----:B--2---:R-:W-:Y:S05]  /*c090*/  @!P0 NANOSLEEP.SYNCS 0x989680 ;  /* 0x009896800000895d */ /* 0x004fea0003900000 */
[----:B------:R-:W2:Y:S02]  /*c0a0*/  @!P0 SYNCS.PHASECHK.TRANS64 P0, [R0+URZ+0x50], R32 ;  /* 0x00005020000085a7 */ /* 0x000ea400080010ff */
[----:B--2---:R-:W-:Y:S05]  /*c0b0*/  @!P0 BRA `(.L_x_198) ;  /* 0xfffffffc00f08947 */ /* 0x004fea000383ffff */
[----:B------:R-:W-:Y:S05]  /*c0c0*/  BRA `(.L_x_199) ;  /* 0xffffff8c00707947 */ /* 0x000fea000383ffff */
.L_x_79:
[----:B------:R-:W-:Y:S07]  /*c0d0*/  MOV R0, UR7 ;  /* 0x0000000700007c02 */ /* 0x000fee0008000f00 */
.L_x_200:
[----:B-1----:R1:W2:Y:S02]  /*c0e0*/  SYNCS.PHASECHK.TRANS64.TRYWAIT P0, [R0+URZ+0x58], R32 ;  /* 0x00005820000075a7 */ /* 0x0022a400080011ff */
[----:B--2---:R-:W-:Y:S05]  /*c0f0*/  @!P0 NANOSLEEP.SYNCS 0x989680 ;  /* 0x009896800000895d */ /* 0x004fea0003900000 */
[----:B------:R-:W2:Y:S02]  /*c100*/  @!P0 SYNCS.PHASECHK.TRANS64 P0, [R0+URZ+0x58], R32 ;  /* 0x00005820000085a7 */ /* 0x000ea400080010ff */
[----:B--2---:R-:W-:Y:S05]  /*c110*/  @!P0 BRA `(.L_x_200) ;  /* 0xfffffffc00f08947 */ /* 0x004fea000383ffff */
[----:B------:R-:W-:Y:S05]  /*c120*/  BRA `(.L_x_201) ;  /* 0xffffff8c00b47947 */ /* 0x000fea000383ffff */
.L_x_80:
[----:B------:R-:W-:Y:S07]  /*c130*/  MOV R0, UR7 ;  /* 0x0000000700007c02 */ /* 0x000fee0008000f00 */
.L_x_202:
[----:B-1----:R1:W2:Y:S02]  /*c140*/  SYNCS.PHASECHK.TRANS64.TRYWAIT P0, [R0+URZ+0x40], R14 ;  /* 0x0000400e000075a7 */ /* 0x0022a400080011ff */
[----:B--2---:R-:W-:Y:S05]  /*c150*/  @!P0 NANOSLEEP.SYNCS 0x989680 ;  /* 0x009896800000895d */ /* 0x004fea0003900000 */
[----:B------:R-:W2:Y:S02]  /*c160*/  @!P0 SYNCS.PHASECHK.TRANS64 P0, [R0+URZ+0x40], R14 ;  /* 0x0000400e000085a7 */ /* 0x000ea400080010ff */
[----:B--2---:R-:W-:Y:S05]  /*c170*/  @!P0 BRA `(.L_x_202) ;  /* 0xfffffffc00f08947 */ /* 0x004fea000383ffff */
[----:B------:R-:W-:Y:S05]  /*c180*/  BRA `(.L_x_203) ;  /* 0xffffff8c00fc7947 */ /* 0x000fea000383ffff */
.L_x_81:
[----:B------:R-:W-:Y:S07]  /*c190*/  MOV R0, UR7 ;  /* 0x0000000700007c02 */ /* 0x000fee0008000f00 */
.L_x_204:
[----:B-1----:R1:W2:Y:S02]  /*c1a0*/  SYNCS.PHASECHK.TRANS64.TRYWAIT P0, [R0+URZ+0x48], R14 ;  /* 0x0000480e000075a7 */ /* 0x0022a400080011ff */
[----:B--2---:R-:W-:Y:S05]  /*c1b0*/  @!P0 NANOSLEEP.SYNCS 0x989680 ;  /* 0x009896800000895d */ /* 0x004fea0003900000 */
[----:B------:R-:W2:Y:S02]  /*c1c0*/  @!P0 SYNCS.PHASECHK.TRANS64 P0, [R0+URZ+0x48], R14 ;  /* 0x0000480e000085a7 */ /* 0x000ea400080010ff */
[----:B--2---:R-:W-:Y:S05]  /*c1d0*/  @!P0 BRA `(.L_x_204) ;  /* 0xfffffffc00f08947 */ /* 0x004fea000383ffff */
[----:B------:R-:W-:Y:S05]  /*c1e0*/  BRA `(.L_x_205) ;  /* 0xffffff9000407947 */ /* 0x000fea000383ffff */
.L_x_82:
[----:B------:R-:W-:Y:S07]  /*c1f0*/  MOV R0, UR7 ;  /* 0x0000000700007c02 */ /* 0x000fee0008000f00 */
.L_x_206:
[----:B-1----:R1:W2:Y:S02]  /*c200*/  SYNCS.PHASECHK.TRANS64.TRYWAIT P0, [R0+URZ+0x50], R14 ;  /* 0x0000500e000075a7 */ /* 0x0022a400080011ff */
[----:B--2---:R-:W-:Y:S05]  /*c210*/  @!P0 NANOSLEEP.SYNCS 0x989680 ;  /* 0x009896800000895d */ /* 0x004fea0003900000 */
[----:B------:R-:W2:Y:S02]  /*c220*/  @!P0 SYNCS.PHASECHK.TRANS64 P0, [R0+URZ+0x50], R14 ;  /* 0x0000500e000085a7 */ /* 0x000ea400080010ff */
[----:B--2---:R-:W-:Y:S05]  /*c230*/  @!P0 BRA `(.L_x_206) ;  /* 0xfffffffc00f08947 */ /* 0x004fea000383ffff */
[----:B------:R-:W-:Y:S05]  /*c240*/  BRA `(.L_x_207) ;  /* 0xffffff9000847947 */ /* 0x000fea000383ffff */
.L_x_83:
[----:B------:R-:W-:Y:S07]  /*c250*/  MOV R0, UR7 ;  /* 0x0000000700007c02 */ /* 0x000fee0008000f00 */
.L_x_208:
[----:B-1----:R1:W2:Y:S02]  /*c260*/  SYNCS.PHASECHK.TRANS64.TRYWAIT P0, [R0+URZ+0x58], R14 ;  /* 0x0000580e000075a7 */ /* 0x0022a400080011ff */
[----:B--2---:R-:W-:Y:S05]  /*c270*/  @!P0 NANOSLEEP.SYNCS 0x989680 ;  /* 0x009896800000895d */ /* 0x004fea0003900000 */
[----:B------:R-:W2:Y:S02]  /*c280*/  @!P0 SYNCS.PHASECHK.TRANS64 P0, [R0+URZ+0x58], R14 ;  /* 0x0000580e000085a7 */ /* 0x000ea400080010ff */
[----:B--2---:R-:W-:Y:S05]  /*c290*/  @!P0 BRA `(.L_x_208) ;  /* 0xfffffffc00f08947 */ /* 0x004fea000383ffff */
[----:B------:R-:W-:Y:S05]  /*c2a0*/  BRA `(.L_x_209) ;  /* 0xffffff9400087947 */ /* 0x000fea000383ffff */
.L_x_85:
[----:B------:R-:W-:-:S07]  /*c2b0*/  MOV R0, UR7 ;  /* 0x0000000700007c02 */ /* 0x000fce0008000f00 */
.L_x_210:
[----:B-1----:R1:W3:Y:S02]  /*c2c0*/  SYNCS.PHASECHK.TRANS64.TRYWAIT P0, [R0+URZ+0x40], R32 ;  /* 0x00004020000075a7 */ /* 0x0022e400080011ff */
[----:B---3--:R-:W-:Y:S05]  /*c2d0*/  @!P0 NANOSLEEP.SYNCS 0x989680 ;  /* 0x009896800000895d */ /* 0x008fea0003900000 */
[----:B------:R-:W3:Y:S02]  /*c2e0*/  @!P0 SYNCS.PHASECHK.TRANS64 P0, [R0+URZ+0x40], R32 ;  /* 0x00004020000085a7 */ /* 0x000ee400080010ff */
[----:B---3--:R-:W-:Y:S05]  /*c2f0*/  @!P0 BRA `(.L_x_210) ;  /* 0xfffffffc00f08947 */ /* 0x008fea000383ffff */
[----:B------:R-:W-:Y:S05]  /*c300*/  BRA `(.L_x_211) ;  /* 0xffffff9400787947 */ /* 0x000fea000383ffff */
.L_x_86:
[----:B-1----:R-:W-:-:S07]  /*c310*/  MOV R0, UR7 ;  /* 0x0000000700007c02 */ /* 0x002fce0008000f00 */
.L_x_212:
[----:B-1----:R1:W3:Y:S02]  /*c320*/  SYNCS.PHASECHK.TRANS64.TRYWAIT P0, [R0+URZ+0x48], R32 ;  /* 0x00004820000075a7 */ /* 0x0022e400080011ff */
[----:B---3--:R-:W-:Y:S05]  /*c330*/  @!P0 NANOSLEEP.SYNCS 0x989680 ;  /* 0x009896800000895d */ /* 0x008fea0003900000 */
[----:B------:R-:W3:Y:S02]  /*c340*/  @!P0 SYNCS.PHASECHK.TRANS64 P0, [R0+URZ+0x48], R32 ;  /* 0x00004820000085a7 */ /* 0x000ee400080010ff */
[----:B---3--:R-:W-:Y:S05]  /*c350*/  @!P0 BRA `(.L_x_212) ;  /* 0xfffffffc00f08947 */ /* 0x008fea000383ffff */
[----:B------:R-:W-:Y:S05]  /*c360*/  BRA `(.L_x_213) ;  /* 0xffffff9400687947 */ /* 0x000fea000383ffff */
.L_x_87:
[----:B------:R-:W-:-:S07]  /*c370*/  MOV R2, UR7 ;  /* 0x0000000700027c02 */ /* 0x000fce0008000f00 */
.L_x_214:
[----:B-1----:R1:W3:Y:S02]  /*c380*/  SYNCS.PHASECHK.TRANS64.TRYWAIT P0, [R2+URZ+0x50], R32 ;  /* 0x00005020020075a7 */ /* 0x0022e400080011ff */
[----:B---3--:R-:W-:Y:S05]  /*c390*/  @!P0 NANOSLEEP.SYNCS 0x989680 ;  /* 0x009896800000895d */ /* 0x008fea0003900000 */
[----:B------:R-:W3:Y:S02]  /*c3a0*/  @!P0 SYNCS.PHASECHK.TRANS64 P0, [R2+URZ+0x50], R32 ;  /* 0x00005020020085a7 */ /* 0x000ee400080010ff */
[----:B---3--:R-:W-:Y:S05]  /*c3b0*/  @!P0 BRA `(.L_x_214) ;  /* 0xfffffffc00f08947 */ /* 0x008fea000383ffff */
[----:B------:R-:W-:Y:S05]  /*c3c0*/  BRA `(.L_x_215) ;  /* 0xffffff94005c7947 */ /* 0x000fea000383ffff */
.L_x_89:
[----:B--2---:R2:W4:Y:S02]  /*c3d0*/  SYNCS.PHASECHK.TRANS64.TRYWAIT P0, [R0+URZ+0x70], R2 ;  /* 0x00007002000075a7 */ /* 0x00452400080011ff */
[----:B----4-:R-:W-:Y:S05]  /*c3e0*/  @!P0 NANOSLEEP.SYNCS 0x989680 ;  /* 0x009896800000895d */ /* 0x010fea0003900000 */
[----:B------:R-:W4:Y:S02]  /*c3f0*/  @!P0 SYNCS.PHASECHK.TRANS64 P0, [R0+URZ+0x70], R2 ;  /* 0x00007002000085a7 */ /* 0x000f2400080010ff */
[----:B----4-:R-:W-:Y:S05]  /*c400*/  @!P0 BRA `(.L_x_89) ;  /* 0xfffffffc00f08947 */ /* 0x010fea000383ffff */
[----:B------:R-:W-:Y:S05]  /*c410*/  BRA `(.L_x_216) ;  /* 0xffffff9800347947 */ /* 0x000fea000383ffff */
.L_x_100:
[----:B-1----:R-:W-:Y:S04]  /*c420*/  MOV R0, UR36 ;  /* 0x0000002400007c02 */ /* 0x002fe80008000f00 */
[----:B------:R1:W3:Y:S03]  /*c430*/  SYNCS.PHASECHK.TRANS64.TRYWAIT P1, [R0+URZ+0x20], R3 ;  /* 0x00002003000075a7 */ /* 0x0002e600080211ff */
[----:B---3--:R-:W-:Y:S05]  /*c440*/  @!P1 NANOSLEEP.SYNCS 0x989680 ;  /* 0x009896800000995d */ /* 0x008fea0003900000 */
[----:B------:R-:W3:Y:S02]  /*c450*/  @!P1 SYNCS.PHASECHK.TRANS64 P1, [R0+URZ+0x20], R3 ;  /* 0x00002003000095a7 */ /* 0x000ee400080210ff */
[----:B---3--:R-:W-:Y:S05]  /*c460*/  @!P1 BRA `(.L_x_100) ;  /* 0xfffffffc00ec9947 */ /* 0x008fea000383ffff */
[----:B------:R-:W-:Y:S05]  /*c470*/  BRA `(.L_x_99) ;  /* 0xffffffa400707947 */ /* 0x000fea000383ffff */
.L_x_102:
[----:B-1----:R1:W2:Y:S02]  /*c480*/  SYNCS.PHASECHK.TRANS64.TRYWAIT P0, [R84+URZ+0x90], R2 ;  /* 0x00009002540075a7 */ /* 0x0022a400080011ff */
[----:B--2---:R-:W-:Y:S05]  /*c490*/  @!P0 NANOSLEEP.SYNCS 0x989680 ;  /* 0x009896800000895d */ /* 0x004fea0003900000 */
[----:B------:R-:W2:Y:S02]  /*c4a0*/  @!P0 SYNCS.PHASECHK.TRANS64 P0, [R84+URZ+0x90], R2 ;  /* 0x00009002540085a7 */ /* 0x000ea400080010ff */
[----:B--2---:R-:W-:Y:S05]  /*c4b0*/  @!P0 BRA `(.L_x_102) ;  /* 0xfffffffc00f08947 */ /* 0x004fea000383ffff */
[----:B------:R-:W-:Y:S05]  /*c4c0*/  BRA `(.L_x_101) ;  /* 0xffffffa4009c7947 */ /* 0x000fea000383ffff */
.L_x_111:
[----:B-1----:R1:W2:Y:S02]  /*c4d0*/  SYNCS.PHASECHK.TRANS64.TRYWAIT P0, [R2+URZ+0x20], R0 ;  /* 0x00002000020075a7 */ /* 0x0022a400080011ff */
[----:B--2---:R-:W-:Y:S05]  /*c4e0*/  @!P0 NANOSLEEP.SYNCS 0x989680 ;  /* 0x009896800000895d */ /* 0x004fea0003900000 */
[----:B------:R-:W2:Y:S02]  /*c4f0*/  @!P0 SYNCS.PHASECHK.TRANS64 P0, [R2+URZ+0x20], R0 ;  /* 0x00002000020085a7 */ /* 0x000ea400080010ff */
[----:B--2---:R-:W-:Y:S05]  /*c500*/  @!P0 BRA `(.L_x_111) ;  /* 0xfffffffc00f08947 */ /* 0x004fea000383ffff */
[----:B------:R-:W-:Y:S05]  /*c510*/  BRA `(.L_x_110) ;  /* 0xffffffac00c07947 */ /* 0x000fea000383ffff */
.L_x_119:
[----:B-1----:R1:W2:Y:S02]  /*c520*/  SYNCS.PHASECHK.TRANS64.TRYWAIT P0, [R0+URZ+0x20], R5 ;  /* 0x00002005000075a7 */ /* 0x0022a400080011ff */
[----:B--2---:R-:W-:Y:S05]  /*c530*/  @!P0 NANOSLEEP.SYNCS 0x989680 ;  /* 0x009896800000895d */ /* 0x004fea0003900000 */
[----:B------:R-:W2:Y:S02]  /*c540*/  @!P0 SYNCS.PHASECHK.TRANS64 P0, [R0+URZ+0x20], R5 ;  /* 0x00002005000085a7 */ /* 0x000ea400080010ff */
[----:B--2---:R-:W-:Y:S05]  /*c550*/  @!P0 BRA `(.L_x_119) ;  /* 0xfffffffc00f08947 */ /* 0x004fea000383ffff */
[----:B------:R-:W-:Y:S05]  /*c560*/  BRA `(.L_x_118) ;  /* 0xffffffb800047947 */ /* 0x000fea000383ffff */
.L_x_127:
[----:B-1----:R1:W2:Y:S02]  /*c570*/  SYNCS.PHASECHK.TRANS64.TRYWAIT P0, [R0+URZ+0x20], R5 ;  /* 0x00002005000075a7 */ /* 0x0022a400080011ff */
[----:B--2---:R-:W-:Y:S05]  /*c580*/  @!P0 NANOSLEEP.SYNCS 0x989680 ;  /* 0x009896800000895d */ /* 0x004fea0003900000 */
[----:B------:R-:W2:Y:S02]  /*c590*/  @!P0 SYNCS.PHASECHK.TRANS64 P0, [R0+URZ+0x20], R5 ;  /* 0x00002005000085a7 */ /* 0x000ea400080010ff */
[----:B--2---:R-:W-:Y:S05]  /*c5a0*/  @!P0 BRA `(.L_x_127) ;  /* 0xfffffffc00f08947 */ /* 0x004fea000383ffff */
[----:B------:R-:W-:Y:S05]  /*c5b0*/  BRA `(.L_x_126) ;  /* 0xffffffc0004c7947 */ /* 0x000fea000383ffff */
.L_x_135:
[----:B-1----:R1:W2:Y:S02]  /*c5c0*/  SYNCS.PHASECHK.TRANS64.TRYWAIT P0, [R0+URZ+0x20], R5 ;  /* 0x00002005000075a7 */ /* 0x0022a400080011ff */
[----:B--2---:R-:W-:Y:S05]  /*c5d0*/  @!P0 NANOSLEEP.SYNCS 0x989680 ;  /* 0x009896800000895d */ /* 0x004fea0003900000 */
[----:B------:R-:W2:Y:S02]  /*c5e0*/  @!P0 SYNCS.PHASECHK.TRANS64 P0, [R0+URZ+0x20], R5 ;  /* 0x00002005000085a7 */ /* 0x000ea400080010ff */
[----:B--2---:R-:W-:Y:S05]  /*c5f0*/  @!P0 BRA `(.L_x_135) ;  /* 0xfffffffc00f08947 */ /* 0x004fea000383ffff */
[----:B------:R-:W-:Y:S05]  /*c600*/  BRA `(.L_x_134) ;  /* 0xffffffc800a07947 */ /* 0x000fea000383ffff */
.L_x_143:
[----:B-1----:R1:W2:Y:S02]  /*c610*/  SYNCS.PHASECHK.TRANS64.TRYWAIT P0, [R0+URZ+0x20], R5 ;  /* 0x00002005000075a7 */ /* 0x0022a400080011ff */
[----:B--2---:R-:W-:Y:S05]  /*c620*/  @!P0 NANOSLEEP.SYNCS 0x989680 ;  /* 0x009896800000895d */ /* 0x004fea0003900000 */
[----:B------:R-:W2:Y:S02]  /*c630*/  @!P0 SYNCS.PHASECHK.TRANS64 P0, [R0+URZ+0x20], R5 ;  /* 0x00002005000085a7 */ /* 0x000ea400080010ff */
[----:B--2---:R-:W-:Y:S05]  /*c640*/  @!P0 BRA `(.L_x_143) ;  /* 0xfffffffc00f08947 */ /* 0x004fea000383ffff */
[----:B------:R-:W-:Y:S05]  /*c650*/  BRA `(.L_x_142) ;  /* 0xffffffd400047947 */ /* 0x000fea000383ffff */
.L_x_151:
[----:B-1----:R1:W2:Y:S02]  /*c660*/  SYNCS.PHASECHK.TRANS64.TRYWAIT P0, [R0+URZ+0x20], R5 ;  /* 0x00002005000075a7 */ /* 0x0022a400080011ff */
[----:B--2---:R-:W-:Y:S05]  /*c670*/  @!P0 NANOSLEEP.SYNCS 0x989680 ;  /* 0x009896800000895d */ /* 0x004fea0003900000 */
[----:B------:R-:W2:Y:S02]  /*c680*/  @!P0 SYNCS.PHASECHK.TRANS64 P0, [R0+URZ+0x20], R5 ;  /* 0x00002005000085a7 */ /* 0x000ea400080010ff */
[----:B--2---:R-:W-:Y:S05]  /*c690*/  @!P0 BRA `(.L_x_151) ;  /* 0xfffffffc00f08947 */ /* 0x004fea000383ffff */
[----:B------:R-:W-:Y:S05]  /*c6a0*/  BRA `(.L_x_150) ;  /* 0xffffffdc005c7947 */ /* 0x000fea000383ffff */
.L_x_159:
[----:B--2---:R2:W3:Y:S02]  /*c6b0*/  SYNCS.PHASECHK.TRANS64.TRYWAIT P0, [R0+URZ+0x20], R92 ;  /* 0x0000205c000075a7 */ /* 0x0044e400080011ff */
[----:B---3--:R-:W-:Y:S05]  /*c6c0*/  @!P0 NANOSLEEP.SYNCS 0x989680 ;  /* 0x009896800000895d */ /* 0x008fea0003900000 */
[----:B------:R-:W3:Y:S02]  /*c6d0*/  @!P0 SYNCS.PHASECHK.TRANS64 P0, [R0+URZ+0x20], R92 ;  /* 0x0000205c000085a7 */ /* 0x000ee400080010ff */
[----:B---3--:R-:W-:Y:S05]  /*c6e0*/  @!P0 BRA `(.L_x_159) ;  /* 0xfffffffc00f08947 */ /* 0x008fea000383ffff */
[----:B------:R-:W-:Y:S05]  /*c6f0*/  BRA `(.L_x_158) ;  /* 0xffffffe400b47947 */ /* 0x000fea000383ffff */
        .weak           $__internal_0_$__cuda_sm10x_tcgen05_guardrail_trap_col_being_dealloced_not_returned_by_alloc
        .type           $__internal_0_$__cuda_sm10x_tcgen05_guardrail_trap_col_being_dealloced_not_returned_by_alloc,@function
        .size           $__internal_0_$__cuda_sm10x_tcgen05_guardrail_trap_col_being_dealloced_not_returned_by_alloc,($__internal_1_$__cuda_sm10x_tcgen05_guardrail_trap_phase_invalid_during_alloc - $__internal_0_$__cuda_sm10x_tcgen05_guardrail_trap_col_being_dealloced_not_returned_by_alloc)
$__internal_0_$__cuda_sm10x_tcgen05_guardrail_trap_col_being_dealloced_not_returned_by_alloc:
[----:B------:R-:W-:Y:S05]  /*c700*/  BPT.TRAP 0x1 ;  /* 0x000000040000795c */ /* 0x000fea0000300000 */
[----:B------:R-:W-:-:S04]  /*c710*/  HFMA2 R3, -RZ, RZ, 0, 0 ;  /* 0x00000000ff037431 */ /* 0x000fc800000001ff */
[----:B------:R-:W-:Y:S05]  /*c720*/  RET.REL.NODEC R2 `(_ZN7cutlass13device_kernelINS_4gemm6kernel13GemmUniversalIN4cute5tupleIJiiiiEEENS1_10collective13CollectiveMmaINS1_35MainloopSm100TmaUmmaWarpSpecializedILi2ELi2ELi4ENS5_IJNS4_1CILi1EEESB_SB_EEEEENS5_IJNSA_ILi64EEENSA_ILi256EEESE_EEENS_10tfloat32_tENS5_IJlSB_lEEESH_NS5_IJSB_llEEENS4_8TiledMMAINS4_8MMA_AtomIJNS4_17SM100_MMA_TF32_SSISH_SH_fLi64ELi256ELNS4_4UMMA5MajorE0ELSO_1ELNSN_7ScaleInE0ELSP_0EEEEEENS4_6LayoutISC_NS5_IJNSA_ILi0EEEST_ST_EEEEENS5_IJNS4_10UnderscoreESW_SW_EEEEENS4_13SM90_TMA_LOADENS4_14ComposedLayoutINS4_7SwizzleILi3ELi4ELi3EEENS4_18smem_ptr_flag_bitsILi32EEENSS_INS5_IJNSA_ILi8EEENSA_ILi32EEEEEENS5_IJS16_SB_EEEEEEEvNS4_8identityESZ_NS10_INS11_ILi2ELi5ELi2EEES14_NSS_INS5_IJS16_NSA_ILi4EEEEEENS5_IJSB_S16_EEEEEEEvS1B_EENS_8epilogue10collective18CollectiveEpilogueINS1J_23Sm100TmaWarpSpecializedILi4ELi2ELi16ELb1ELb0EEEJSG_NS5_IJNSS_ISE_SB_EENSS_IS16_SB_EEEEESH_SI_SH_SI_NS1J_6fusion15FusionCallbacksIS1N_NS1R_17LinearCombinationISH_fSH_fLNS_15FloatRoundStyleE2EEESG_S1Q_JEEENS4_5SM1004TMEM4LOAD26SM100_TMEM_LOAD_16dp128b8xESZ_S1A_NS4_17SM75_U32x4_LDSM_NENS4_14SM90_TMA_STOREES1A_NS4_17SM90_U32x4_STSM_NENS4_39AutoVectorizingCopyWithAssumedAlignmentILi128EEEEEEvvEEEEvNT_6ParamsE) ;  /* 0xffffff3802347950 */ /* 0x000fea0003c3ffff */
        .weak           $__internal_1_$__cuda_sm10x_tcgen05_guardrail_trap_phase_invalid_during_alloc
        .type           $__internal_1_$__cuda_sm10x_tcgen05_guardrail_trap_phase_invalid_during_alloc,@function
        .size           $__internal_1_$__cuda_sm10x_tcgen05_guardrail_trap_phase_invalid_during_alloc,($__internal_2_$__cuda_sm10x_tcgen05_guardrail_trap_unallocated_columns_being_dealloced - $__internal_1_$__cuda_sm10x_tcgen05_guardrail_trap_phase_invalid_during_alloc)
$__internal_1_$__cuda_sm10x_tcgen05_guardrail_trap_phase_invalid_during_alloc:
[----:B------:R-:W-:Y:S05]  /*c730*/  BPT.TRAP 0x1 ;  /* 0x000000040000795c */ /* 0x000fea0000300000 */
[----:B------:R-:W-:-:S04]  /*c740*/  MOV R3, 0x0 ;  /* 0x0000000000037802 */ /* 0x000fc80000000f00 */
[----:B------:R-:W-:Y:S05]  /*c750*/  RET.REL.NODEC R2 `(_ZN7cutlass13device_kernelINS_4gemm6kernel13GemmUniversalIN4cute5tupleIJiiiiEEENS1_10collective13CollectiveMmaINS1_35MainloopSm100TmaUmmaWarpSpecializedILi2ELi2ELi4ENS5_IJNS4_1CILi1EEESB_SB_EEEEENS5_IJNSA_ILi64EEENSA_ILi256EEESE_EEENS_10tfloat32_tENS5_IJlSB_lEEESH_NS5_IJSB_llEEENS4_8TiledMMAINS4_8MMA_AtomIJNS4_17SM100_MMA_TF32_SSISH_SH_fLi64ELi256ELNS4_4UMMA5MajorE0ELSO_1ELNSN_7ScaleInE0ELSP_0EEEEEENS4_6LayoutISC_NS5_IJNSA_ILi0EEEST_ST_EEEEENS5_IJNS4_10UnderscoreESW_SW_EEEEENS4_13SM90_TMA_LOADENS4_14ComposedLayoutINS4_7SwizzleILi3ELi4ELi3EEENS4_18smem_ptr_flag_bitsILi32EEENSS_INS5_IJNSA_ILi8EEENSA_ILi32EEEEEENS5_IJS16_SB_EEEEEEEvNS4_8identityESZ_NS10_INS11_ILi2ELi5ELi2EEES14_NSS_INS5_IJS16_NSA_ILi4EEEEEENS5_IJSB_S16_EEEEEEEvS1B_EENS_8epilogue10collective18CollectiveEpilogueINS1J_23Sm100TmaWarpSpecializedILi4ELi2ELi16ELb1ELb0EEEJSG_NS5_IJNSS_ISE_SB_EENSS_IS16_SB_EEEEESH_SI_SH_SI_NS1J_6fusion15FusionCallbacksIS1N_NS1R_17LinearCombinationISH_fSH_fLNS_15FloatRoundStyleE2EEESG_S1Q_JEEENS4_5SM1004TMEM4LOAD26SM100_TMEM_LOAD_16dp128b8xESZ_S1A_NS4_17SM75_U32x4_LDSM_NENS4_14SM90_TMA_STOREES1A_NS4_17SM90_U32x4_STSM_NENS4_39AutoVectorizingCopyWithAssumedAlignmentILi128EEEEEEvvEEEEvNT_6ParamsE) ;  /* 0xffffff3802287950 */ /* 0x000fea0003c3ffff */
        .weak           $__internal_2_$__cuda_sm10x_tcgen05_guardrail_trap_unallocated_columns_being_dealloced
        .type           $__internal_2_$__cuda_sm10x_tcgen05_guardrail_trap_unallocated_columns_being_dealloced,@function
        .size           $__internal_2_$__cuda_sm10x_tcgen05_guardrail_trap_unallocated_columns_being_dealloced,(.L_x_218 - $__internal_2_$__cuda_sm10x_tcgen05_guardrail_trap_unallocated_columns_being_dealloced)
$__internal_2_$__cuda_sm10x_tcgen05_guardrail_trap_unallocated_columns_being_dealloced:
[----:B------:R-:W-:Y:S05]  /*c760*/  BPT.TRAP 0x1 ;  /* 0x000000040000795c */ /* 0x000fea0000300000 */
[----:B------:R-:W-:-:S04]  /*c770*/  HFMA2 R3, -RZ, RZ, 0, 0 ;  /* 0x00000000ff037431 */ /* 0x000fc800000001ff */
[----:B------:R-:W-:Y:S05]  /*c780*/  RET.REL.NODEC R2 `(_ZN7cutlass13device_kernelINS_4gemm6kernel13GemmUniversalIN4cute5tupleIJiiiiEEENS1_10collective13CollectiveMmaINS1_35MainloopSm100TmaUmmaWarpSpecializedILi2ELi2ELi4ENS5_IJNS4_1CILi1EEESB_SB_EEEEENS5_IJNSA_ILi64EEENSA_ILi256EEESE_EEENS_10tfloat32_tENS5_IJlSB_lEEESH_NS5_IJSB_llEEENS4_8TiledMMAINS4_8MMA_AtomIJNS4_17SM100_MMA_TF32_SSISH_SH_fLi64ELi256ELNS4_4UMMA5MajorE0ELSO_1ELNSN_7ScaleInE0ELSP_0EEEEEENS4_6LayoutISC_NS5_IJNSA_ILi0EEEST_ST_EEEEENS5_IJNS4_10UnderscoreESW_SW_EEEEENS4_13SM90_TMA_LOADENS4_14ComposedLayoutINS4_7SwizzleILi3ELi4ELi3EEENS4_18smem_ptr_flag_bitsILi32EEENSS_INS5_IJNSA_ILi8EEENSA_ILi32EEEEEENS5_IJS16_SB_EEEEEEEvNS4_8identityESZ_NS10_INS11_ILi2ELi5ELi2EEES14_NSS_INS5_IJS16_NSA_ILi4EEEEEENS5_IJSB_S16_EEEEEEEvS1B_EENS_8epilogue10collective18CollectiveEpilogueINS1J_23Sm100TmaWarpSpecializedILi4ELi2ELi16ELb1ELb0EEEJSG_NS5_IJNSS_ISE_SB_EENSS_IS16_SB_EEEEESH_SI_SH_SI_NS1J_6fusion15FusionCallbacksIS1N_NS1R_17LinearCombinationISH_fSH_fLNS_15FloatRoundStyleE2EEESG_S1Q_JEEENS4_5SM1004TMEM4LOAD26SM100_TMEM_LOAD_16dp128b8xESZ_S1A_NS4_17SM75_U32x4_LDSM_NENS4_14SM90_TMA_STOREES1A_NS4_17SM90_U32x4_STSM_NENS4_39AutoVectorizingCopyWithAssumedAlignmentILi128EEEEEEvvEEEEvNT_6ParamsE) ;  /* 0xffffff38021c7950 */ /* 0x000fea0003c3ffff */
.L_x_217:
[----:B------:R-:W-:-:S00]  /*c790*/  BRA `(.L_x_217) ;  /* 0xfffffffc00fc7947 */ /* 0x000fc0000383ffff */
[----:B------:R-:W-:-:S00]  /*c7a0*/  NOP ;  /* 0x0000000000007918 */ /* 0x000fc00000000000 */
        /* <DEDUP_REMOVED lines=13> */
.L_x_218:


//--------------------- .nv.global.init           --------------------------
	.section	.nv.global.init,"aw",@progbits
.nv.global.init:
	.type		$str$27,@object
	.size		$str$27,($str$28 - $str$27)
$str$27:
        /*0000*/ 	.byte	0x28, 0x61, 0x64, 0x64, 0x72, 0x65, 0x73, 0x73, 0x20, 0x26, 0x20, 0x6d, 0x61, 0x73, 0x6b, 0x29
        /*0010*/ 	.byte	0x20, 0x3d, 0x3d, 0x20, 0x30, 0x00
	.type		$str$28,@object
	.size		$str$28,($str$26 - $str$28)
$str$28:
        /*0016*/ 	.byte	0x2f, 0x74, 0x6d, 0x70, 0x2f, 0x63, 0x75, 0x74, 0x6c, 0x61, 0x73, 0x73, 0x5f, 0x73, 0x77, 0x65
        /*0026*/ 	.byte	0x65, 0x70, 0x5f, 0x73, 0x72, 0x63, 0x2f, 0x69, 0x6e, 0x63, 0x6c, 0x75, 0x64, 0x65, 0x2f, 0x63
        /*0036*/ 	.byte	0x75, 0x74, 0x65, 0x2f, 0x70, 0x6f, 0x69, 0x6e, 0x74, 0x65, 0x72, 0x5f, 0x66, 0x6c, 0x61, 0x67
        /*0046*/ 	.byte	0x67, 0x65, 0x64, 0x2e, 0x68, 0x70, 0x70, 0x00
	.type		$str$26,@object
	.size		$str$26,($str$25 - $str$26)
$str$26:
        /*004e*/ 	.byte	0x2f, 0x74, 0x6d, 0x70, 0x2f, 0x63, 0x75, 0x74, 0x6c, 0x61, 0x73, 0x73, 0x5f, 0x73, 0x77, 0x65
        /*005e*/ 	.byte	0x65, 0x70, 0x5f, 0x73, 0x72, 0x63, 0x2f, 0x69, 0x6e, 0x63, 0x6c, 0x75, 0x64, 0x65, 0x2f, 0x63
        /*006e*/ 	.byte	0x75, 0x74, 0x65, 0x2f, 0x61, 0x74, 0x6f, 0x6d, 0x2f, 0x63, 0x6f, 0x70, 0x79, 0x5f, 0x74, 0x72
        /*007e*/ 	.byte	0x61, 0x69, 0x74, 0x73, 0x5f, 0x73, 0x6d, 0x31, 0x30, 0x30, 0x2e, 0x68, 0x70, 0x70, 0x00
	.type		$str$25,@object
	.size		$str$25,(__unnamed_1 - $str$25)
$str$25:
        /*008d*/ 	.byte	0x28, 0x28, 0x75, 0x69, 0x6e, 0x74, 0x33, 0x32, 0x5f, 0x74, 0x28, 0x74, 0x68, 0x72, 0x65, 0x61
        /*009d*/ 	.byte	0x64, 0x49, 0x64, 0x78, 0x2e, 0x78, 0x29, 0x20, 0x2f, 0x20, 0x33, 0x32, 0x29, 0x20, 0x25, 0x20
        /*00ad*/ 	.byte	0x34, 0x29, 0x20, 0x3d, 0x3d, 0x20, 0x28, 0x28, 0x28, 0x74, 0x6d, 0x65, 0x6d, 0x5f, 0x61, 0x64
        /*00bd*/ 	.byte	0x64, 0x72, 0x20, 0x3e, 0x3e, 0x20, 0x31, 0x36, 0x29, 0x20, 0x2f, 0x20, 0x33, 0x32, 0x29, 0x20
        /*00cd*/ 	.byte	0x25, 0x20, 0x34, 0x29, 0x00
	.type		__unnamed_1,@object
	.size		__unnamed_1,(__unnamed_2 - __unnamed_1)
__unnamed_1:
        /*00d2*/ 	.byte	0x61, 0x75, 0x74, 0x6f, 0x20, 0x63, 0x75, 0x74, 0x65, 0x3a, 0x3a, 0x61, 0x73, 0x5f, 0x70, 0x6f
        /* <DEDUP_REMOVED lines=24> */
        /*0262*/ 	.byte	0x30, 0x34, 0x38, 0x3e, 0x3e, 0x3e, 0x3e, 0x5d, 0x00
	.type		__unnamed_2,@object
	.size		__unnamed_2,(.L_2 - __unnamed_2)
__unnamed_2:
        /* <DEDUP_REMOVED lines=45> */
        /*053b*/ 	.byte	0x3e, 0x3e, 0x3e, 0x5d, 0x00
.L_2:


//--------------------- .nv.shared._ZN7cutlass13device_kernelINS_4gemm6kernel13GemmUniversalIN4cute5tupleIJiiiiEEENS1_10collective13CollectiveMmaINS1_35MainloopSm100TmaUmmaWarpSpecializedILi2ELi2ELi4ENS5_IJNS4_1CILi1EEESB_SB_EEEEENS5_IJNSA_ILi64EEENSA_ILi256EEESE_EEENS_10tfloat32_tENS5_IJlSB_lEEESH_NS5_IJSB_llEEENS4_8TiledMMAINS4_8MMA_AtomIJNS4_17SM100_MMA_TF32_SSISH_SH_fLi64ELi256ELNS4_4UMMA5MajorE0ELSO_1ELNSN_7ScaleInE0ELSP_0EEEEEENS4_6LayoutISC_NS5_IJNSA_ILi0EEEST_ST_EEEEENS5_IJNS4_10UnderscoreESW_SW_EEEEENS4_13SM90_TMA_LOADENS4_14ComposedLayoutINS4_7SwizzleILi3ELi4ELi3EEENS4_18smem_ptr_flag_bitsILi32EEENSS_INS5_IJNSA_ILi8EEENSA_ILi32EEEEEENS5_IJS16_SB_EEEEEEEvNS4_8identityESZ_NS10_INS11_ILi2ELi5ELi2EEES14_NSS_INS5_IJS16_NSA_ILi4EEEEEENS5_IJSB_S16_EEEEEEEvS1B_EENS_8epilogue10collective18CollectiveEpilogueINS1J_23Sm100TmaWarpSpecializedILi4ELi2ELi16ELb1ELb0EEEJSG_NS5_IJNSS_ISE_SB_EENSS_IS16_SB_EEEEESH_SI_SH_SI_NS1J_6fusion15FusionCallbacksIS1N_NS1R_17LinearCombinationISH_fSH_fLNS_15FloatRoundStyleE2EEESG_S1Q_JEEENS4_5SM1004TMEM4LOAD26SM100_TMEM_LOAD_16dp128b8xESZ_S1A_NS4_17SM75_U32x4_LDSM_NENS4_14SM90_TMA_STOREES1A_NS4_17SM90_U32x4_STSM_NENS4_39AutoVectorizingCopyWithAssumedAlignmentILi128EEEEEEvvEEEEvNT_6ParamsE --------------------------
	.section	.nv.shared._ZN7cutlass13device_kernelINS_4gemm6kernel13GemmUniversalIN4cute5tupleIJiiiiEEENS1_10collective13CollectiveMmaINS1_35MainloopSm100TmaUmmaWarpSpecializedILi2ELi2ELi4ENS5_IJNS4_1CILi1EEESB_SB_EEEEENS5_IJNSA_ILi64EEENSA_ILi256EEESE_EEENS_10tfloat32_tENS5_IJlSB_lEEESH_NS5_IJSB_llEEENS4_8TiledMMAINS4_8MMA_AtomIJNS4_17SM100_MMA_TF32_SSISH_SH_fLi64ELi256ELNS4_4UMMA5MajorE0ELSO_1ELNSN_7ScaleInE0ELSP_0EEEEEENS4_6LayoutISC_NS5_IJNSA_ILi0EEEST_ST_EEEEENS5_IJNS4_10UnderscoreESW_SW_EEEEENS4_13SM90_TMA_LOADENS4_14ComposedLayoutINS4_7SwizzleILi3ELi4ELi3EEENS4_18smem_ptr_flag_bitsILi32EEENSS_INS5_IJNSA_ILi8EEENSA_ILi32EEEEEENS5_IJS16_SB_EEEEEEEvNS4_8identityESZ_NS10_INS11_ILi2ELi5ELi2EEES14_NSS_INS5_IJS16_NSA_ILi4EEEEEENS5_IJSB_S16_EEEEEEEvS1B_EENS_8epilogue10collective18CollectiveEpilogueINS1J_23Sm100TmaWarpSpecializedILi4ELi2ELi16ELb1ELb0EEEJSG_NS5_IJNSS_ISE_SB_EENSS_IS16_SB_EEEEESH_SI_SH_SI_NS1J_6fusion15FusionCallbacksIS1N_NS1R_17LinearCombinationISH_fSH_fLNS_15FloatRoundStyleE2EEESG_S1Q_JEEENS4_5SM1004TMEM4LOAD26SM100_TMEM_LOAD_16dp128b8xESZ_S1A_NS4_17SM75_U32x4_LDSM_NENS4_14SM90_TMA_STOREES1A_NS4_17SM90_U32x4_STSM_NENS4_39AutoVectorizingCopyWithAssumedAlignmentILi128EEEEEEvvEEEEvNT_6ParamsE,"aw",@nobits
	.sectionflags	@""
	.align	16
	.zero		1024


//--------------------- .nv.shared.reserved.0     --------------------------
	.section	.nv.shared.reserved.0,"aw",@nobits
	.weak		__nv_reservedSMEM_offset_0_alias
	.size		__nv_reservedSMEM_offset_0_alias, 0, 64
	.other		__nv_reservedSMEM_offset_0_alias,@"STO_CUDA_RESERVED_SHARED STV_DEFAULT"
__nv_reservedSMEM_offset_0_alias:
	.zero		0
.nv.shared.reserved.0:
	.zero		64
	.weak		__nv_reservedSMEM_tcgen05_partition
	.type		__nv_reservedSMEM_tcgen05_partition,@object
	.size		__nv_reservedSMEM_tcgen05_partition,(.L_0 - __nv_reservedSMEM_tcgen05_partition)
__nv_reservedSMEM_tcgen05_partition:
	.zero		32
.L_0:


//--------------------- .nv.global                --------------------------
	.section	.nv.global,"aw",@nobits
.nv.global:
	.type		_ZN40_INTERNAL_7bfbb6f6_4_k_cu_7d958422_371754cute1_E,@object
	.size		_ZN40_INTERNAL_7bfbb6f6_4_k_cu_7d958422_371754cute1_E,(_ZN40_INTERNAL_7bfbb6f6_4_k_cu_7d958422_371754cuda3std3__45__cpo6cbeginE - _ZN40_INTERNAL_7bfbb6f6_4_k_cu_7d958422_371754cute1_E)
_ZN40_INTERNAL_7bfbb6f6_4_k_cu_7d958422_371754cute1_E:
	.zero		1
	.type		_ZN40_INTERNAL_7bfbb6f6_4_k_cu_7d958422_371754cuda3std3__45__cpo6cbeginE,@object
	.size		_ZN40_INTERNAL_7bfbb6f6_4_k_cu_7d958422_371754cuda3std3__45__cpo6cbeginE,(_ZN40_INTERNAL_7bfbb6f6_4_k_cu_7d958422_371754cuda3std3__48in_placeE - _ZN40_INTERNAL_7bfbb6f6_4_k_cu_7d958422_371754cuda3std3__45__cpo6cbeginE)
_ZN40_INTERNAL_7bfbb6f6_4_k_cu_7d958422_371754cuda3std3__45__cpo6cbeginE:
	.zero		1
	.type		_ZN40_INTERNAL_7bfbb6f6_4_k_cu_7d958422_371754cuda3std3__48in_placeE,@object
	.size		_ZN40_INTERNAL_7bfbb6f6_4_k_cu_7d958422_371754cuda3std3__48in_placeE,(_ZN40_INTERNAL_7bfbb6f6_4_k_cu_7d958422_371754cuda3std6ranges3__45__cpo9iter_moveE - _ZN40_INTERNAL_7bfbb6f6_4_k_cu_7d958422_371754cuda3std3__48in_placeE)
_ZN40_INTERNAL_7bfbb6f6_4_k_cu_7d958422_371754cuda3std3__48in_placeE:
	.zero		1
	.type		_ZN40_INTERNAL_7bfbb6f6_4_k_cu_7d958422_371754cuda3std6ranges3__45__cpo9iter_moveE,@object
	.size		_ZN40_INTERNAL_7bfbb6f6_4_k_cu_7d958422_371754cuda3std6ranges3__45__cpo9iter_moveE,(_ZN40_INTERNAL_7bfbb6f6_4_k_cu_7d958422_371754cuda3std3__45__cpo5beginE - _ZN40_INTERNAL_7bfbb6f6_4_k_cu_7d958422_371754cuda3std6ranges3__45__cpo9iter_moveE)
_ZN40_INTERNAL_7bfbb6f6_4_k_cu_7d958422_371754cuda3std6ranges3__45__cpo9iter_moveE:
	.zero		1
	.type		_ZN40_INTERNAL_7bfbb6f6_4_k_cu_7d958422_371754cuda3std3__45__cpo5beginE,@object
	.size		_ZN40_INTERNAL_7bfbb6f6_4_k_cu_7d958422_371754cuda3std3__45__cpo5beginE,(_ZN40_INTERNAL_7bfbb6f6_4_k_cu_7d958422_371754cuda3std3__442_GLOBAL__N__7bfbb6f6_4_k_cu_7d958422_371756ignoreE - _ZN40_INTERNAL_7bfbb6f6_4_k_cu_7d958422_371754cuda3std3__45__cpo5beginE)
_ZN40_INTERNAL_7bfbb6f6_4_k_cu_7d958422_371754cuda3std3__45__cpo5beginE:
	.zero		1
	.type		_ZN40_INTERNAL_7bfbb6f6_4_k_cu_7d958422_371754cuda3std3__442_GLOBAL__N__7bfbb6f6_4_k_cu_7d958422_371756ignoreE,@object
	.size		_ZN40_INTERNAL_7bfbb6f6_4_k_cu_7d958422_371754cuda3std3__442_GLOBAL__N__7bfbb6f6_4_k_cu_7d958422_371756ignoreE,(_ZN40_INTERNAL_7bfbb6f6_4_k_cu_7d958422_371754cute7productE - _ZN40_INTERNAL_7bfbb6f6_4_k_cu_7d958422_371754cuda3std3__442_GLOBAL__N__7bfbb6f6_4_k_cu_7d958422_371756ignoreE)
_ZN40_INTERNAL_7bfbb6f6_4_k_cu_7d958422_371754cuda3std3__442_GLOBAL__N__7bfbb6f6_4_k_cu_7d958422_371756ignoreE:
	.zero		1
	.type		_ZN40_INTERNAL_7bfbb6f6_4_k_cu_7d958422_371754cute7productE,@object
	.size		_ZN40_INTERNAL_7bfbb6f6_4_k_cu_7d958422_371754cute7productE,(_ZN40_INTERNAL_7bfbb6f6_4_k_cu_7d958422_371754cuda3std3__45__cpo3endE - _ZN40_INTERNAL_7bfbb6f6_4_k_cu_7d958422_371754cute7productE)
_ZN40_INTERNAL_7bfbb6f6_4_k_cu_7d958422_371754cute7productE:
	.zero		1
	.type		_ZN40_INTERNAL_7bfbb6f6_4_k_cu_7d958422_371754cuda3std3__45__cpo3endE,@object
	.size		_ZN40_INTERNAL_7bfbb6f6_4_k_cu_7d958422_371754cuda3std3__45__cpo3endE,(_ZN40_INTERNAL_7bfbb6f6_4_k_cu_7d958422_371754cuda3std3__419piecewise_constructE - _ZN40_INTERNAL_7bfbb6f6_4_k_cu_7d958422_371754cuda3std3__45__cpo3endE)
_ZN40_INTERNAL_7bfbb6f6_4_k_cu_7d958422_371754cuda3std3__45__cpo3endE:
	.zero		1
	.type		_ZN40_INTERNAL_7bfbb6f6_4_k_cu_7d958422_371754cuda3std3__419piecewise_constructE,@object
	.size		_ZN40_INTERNAL_7bfbb6f6_4_k_cu_7d958422_371754cuda3std3__419piecewise_constructE,(_ZN40_INTERNAL_7bfbb6f6_4_k_cu_7d958422_371754cuda3std3__45__cpo4cendE - _ZN40_INTERNAL_7bfbb6f6_4_k_cu_7d958422_371754cuda3std3__419piecewise_constructE)
_ZN40_INTERNAL_7bfbb6f6_4_k_cu_7d958422_371754cuda3std3__419piecewise_constructE:
	.zero		1
	.type		_ZN40_INTERNAL_7bfbb6f6_4_k_cu_7d958422_371754cuda3std3__45__cpo4cendE,@object
	.size		_ZN40_INTERNAL_7bfbb6f6_4_k_cu_7d958422_371754cuda3std3__45__cpo4cendE,(_ZN40_INTERNAL_7bfbb6f6_4_k_cu_7d958422_371754cuda3std6ranges3__45__cpo4swapE - _ZN40_INTERNAL_7bfbb6f6_4_k_cu_7d958422_371754cuda3std3__45__cpo4cendE)
_ZN40_INTERNAL_7bfbb6f6_4_k_cu_7d958422_371754cuda3std3__45__cpo4cendE:
	.zero		1
	.type		_ZN40_INTERNAL_7bfbb6f6_4_k_cu_7d958422_371754cuda3std6ranges3__45__cpo4swapE,@object
	.size		_ZN40_INTERNAL_7bfbb6f6_4_k_cu_7d958422_371754cuda3std6ranges3__45__cpo4swapE,(.L_10 - _ZN40_INTERNAL_7bfbb6f6_4_k_cu_7d958422_371754cuda3std6ranges3__45__cpo4swapE)
_ZN40_INTERNAL_7bfbb6f6_4_k_cu_7d958422_371754cuda3std6ranges3__45__cpo4swapE:
	.zero		1
.L_10:


//--------------------- .nv.constant0._ZN7cutlass13device_kernelINS_4gemm6kernel13GemmUniversalIN4cute5tupleIJiiiiEEENS1_10collective13CollectiveMmaINS1_35MainloopSm100TmaUmmaWarpSpecializedILi2ELi2ELi4ENS5_IJNS4_1CILi1EEESB_SB_EEEEENS5_IJNSA_ILi64EEENSA_ILi256EEESE_EEENS_10tfloat32_tENS5_IJlSB_lEEESH_NS5_IJSB_llEEENS4_8TiledMMAINS4_8MMA_AtomIJNS4_17SM100_MMA_TF32_SSISH_SH_fLi64ELi256ELNS4_4UMMA5MajorE0ELSO_1ELNSN_7ScaleInE0ELSP_0EEEEEENS4_6LayoutISC_NS5_IJNSA_ILi0EEEST_ST_EEEEENS5_IJNS4_10UnderscoreESW_SW_EEEEENS4_13SM90_TMA_LOADENS4_14ComposedLayoutINS4_7SwizzleILi3ELi4ELi3EEENS4_18smem_ptr_flag_bitsILi32EEENSS_INS5_IJNSA_ILi8EEENSA_ILi32EEEEEENS5_IJS16_SB_EEEEEEEvNS4_8identityESZ_NS10_INS11_ILi2ELi5ELi2EEES14_NSS_INS5_IJS16_NSA_ILi4EEEEEENS5_IJSB_S16_EEEEEEEvS1B_EENS_8epilogue10collective18CollectiveEpilogueINS1J_23Sm100TmaWarpSpecializedILi4ELi2ELi16ELb1ELb0EEEJSG_NS5_IJNSS_ISE_SB_EENSS_IS16_SB_EEEEESH_SI_SH_SI_NS1J_6fusion15FusionCallbacksIS1N_NS1R_17LinearCombinationISH_fSH_fLNS_15FloatRoundStyleE2EEESG_S1Q_JEEENS4_5SM1004TMEM4LOAD26SM100_TMEM_LOAD_16dp128b8xESZ_S1A_NS4_17SM75_U32x4_LDSM_NENS4_14SM90_TMA_STOREES1A_NS4_17SM90_U32x4_STSM_NENS4_39AutoVectorizingCopyWithAssumedAlignmentILi128EEEEEEvvEEEEvNT_6ParamsE --------------------------
	.section	.nv.constant0._ZN7cutlass13device_kernelINS_4gemm6kernel13GemmUniversalIN4cute5tupleIJiiiiEEENS1_10collective13CollectiveMmaINS1_35MainloopSm100TmaUmmaWarpSpecializedILi2ELi2ELi4ENS5_IJNS4_1CILi1EEESB_SB_EEEEENS5_IJNSA_ILi64EEENSA_ILi256EEESE_EEENS_10tfloat32_tENS5_IJlSB_lEEESH_NS5_IJSB_llEEENS4_8TiledMMAINS4_8MMA_AtomIJNS4_17SM100_MMA_TF32_SSISH_SH_fLi64ELi256ELNS4_4UMMA5MajorE0ELSO_1ELNSN_7ScaleInE0ELSP_0EEEEEENS4_6LayoutISC_NS5_IJNSA_ILi0EEEST_ST_EEEEENS5_IJNS4_10UnderscoreESW_SW_EEEEENS4_13SM90_TMA_LOADENS4_14ComposedLayoutINS4_7SwizzleILi3ELi4ELi3EEENS4_18smem_ptr_flag_bitsILi32EEENSS_INS5_IJNSA_ILi8EEENSA_ILi32EEEEEENS5_IJS16_SB_EEEEEEEvNS4_8identityESZ_NS10_INS11_ILi2ELi5ELi2EEES14_NSS_INS5_IJS16_NSA_ILi4EEEEEENS5_IJSB_S16_EEEEEEEvS1B_EENS_8epilogue10collective18CollectiveEpilogueINS1J_23Sm100TmaWarpSpecializedILi4ELi2ELi16ELb1ELb0EEEJSG_NS5_IJNSS_ISE_SB_EENSS_IS16_SB_EEEEESH_SI_SH_SI_NS1J_6fusion15FusionCallbacksIS1N_NS1R_17LinearCombinationISH_fSH_fLNS_15FloatRoundStyleE2EEESG_S1Q_JEEENS4_5SM1004TMEM4LOAD26SM100_TMEM_LOAD_16dp128b8xESZ_S1A_NS4_17SM75_U32x4_LDSM_NENS4_14SM90_TMA_STOREES1A_NS4_17SM90_U32x4_STSM_NENS4_39AutoVectorizingCopyWithAssumedAlignmentILi128EEEEEEvvEEEEvNT_6ParamsE,"a",@progbits
	.sectionflags	@""
	.align	4
.nv.constant0._ZN7cutlass13device_kernelINS_4gemm6kernel13GemmUniversalIN4cute5tupleIJiiiiEEENS1_10collective13CollectiveMmaINS1_35MainloopSm100TmaUmmaWarpSpecializedILi2ELi2ELi4ENS5_IJNS4_1CILi1EEESB_SB_EEEEENS5_IJNSA_ILi64EEENSA_ILi256EEESE_EEENS_10tfloat32_tENS5_IJlSB_lEEESH_NS5_IJSB_llEEENS4_8TiledMMAINS4_8MMA_AtomIJNS4_17SM100_MMA_TF32_SSISH_SH_fLi64ELi256ELNS4_4UMMA5MajorE0ELSO_1ELNSN_7ScaleInE0ELSP_0EEEEEENS4_6LayoutISC_NS5_IJNSA_ILi0EEEST_ST_EEEEENS5_IJNS4_10UnderscoreESW_SW_EEEEENS4_13SM90_TMA_LOADENS4_14ComposedLayoutINS4_7SwizzleILi3ELi4ELi3EEENS4_18smem_ptr_flag_bitsILi32EEENSS_INS5_IJNSA_ILi8EEENSA_ILi32EEEEEENS5_IJS16_SB_EEEEEEEvNS4_8identityESZ_NS10_INS11_ILi2ELi5ELi2EEES14_NSS_INS5_IJS16_NSA_ILi4EEEEEENS5_IJSB_S16_EEEEEEEvS1B_EENS_8epilogue10collective18CollectiveEpilogueINS1J_23Sm100TmaWarpSpecializedILi4ELi2ELi16ELb1ELb0EEEJSG_NS5_IJNSS_ISE_SB_EENSS_IS16_SB_EEEEESH_SI_SH_SI_NS1J_6fusion15FusionCallbacksIS1N_NS1R_17LinearCombinationISH_fSH_fLNS_15FloatRoundStyleE2EEESG_S1Q_JEEENS4_5SM1004TMEM4LOAD26SM100_TMEM_LOAD_16dp128b8xESZ_S1A_NS4_17SM75_U32x4_LDSM_NENS4_14SM90_TMA_STOREES1A_NS4_17SM90_U32x4_STSM_NENS4_39AutoVectorizingCopyWithAssumedAlignmentILi128EEEEEEvvEEEEvNT_6ParamsE:
	.zero		2944


//--------------------- SYMBOLS --------------------------

	.type		.nv.reservedSmem.offset0,@object
	.size		.nv.reservedSmem.offset0,0x4
	.type		.nv.reservedSmem.cap,@object
	.size		.nv.reservedSmem.cap,0x4
	.type		__assertfail,@function
